	.target	sm_90a

	.elftype	@"ET_EXEC"


//--------------------- .note.nv.tkinfo           --------------------------
	.section	.note.nv.tkinfo,"",@"SHT_NOTE"
	.sectionflags	@"SHF_NOTE_NV_TKINFO"
	.tkinfo
        /*0018*/ 	.word	0x00000002
        /*0030*/ 	.string	""
        /*0030*/ 	.string	"ptxas"
        /*0030*/ 	.string	"Cuda compilation tools, release 13.0, V13.0.88"
        /*0030*/ 	.string	"Build cuda_13.0.r13.0/compiler.36424714_0"
        /*0030*/ 	.string	"-arch sm_90a -m 64 "



//--------------------- .note.nv.cuinfo           --------------------------
	.section	.note.nv.cuinfo,"",@"SHT_NOTE"
	.sectionflags	@"SHF_NOTE_NV_CUINFO"
        /*0018*/ 	.short	0x0002
        /*001a*/ 	.short	0x005a
        /*001c*/ 	.short	0x0082
	.zero		2


//--------------------- .nv.info                  --------------------------
	.section	.nv.info,"",@"SHT_CUDA_INFO"
	.align	4


	//----- nvinfo : EIATTR_REGCOUNT
	.align		4
        /*0000*/ 	.byte	0x04, 0x2f
        /*0002*/ 	.short	(.L_15 - .L_14)
	.align		4
.L_14:
        /*0004*/ 	.word	index@(_ZN7cutlass13device_kernelINS_4gemm6kernel13GemmUniversalIN4cute5tupleIJiiiiEEENS1_10collective13CollectiveMmaINS1_34MainloopSm90TmaGmmaWarpSpecializedILi5ENS5_IJNS4_1CILi2EEENSA_ILi1EEESC_EEENS1_35KernelTmaWarpSpecializedCooperativeEEENS5_IJNSA_ILi256EEENSA_ILi80EEENSA_ILi64EEEEEENS_10bfloat16_tENS5_IJlSC_lEEESK_SL_NS4_8TiledMMAINS4_8MMA_AtomIJNS4_4SM904GMMA27MMA_64x16x16_F32BF16BF16_SSILNSP_5MajorE0ELSR_0ELNSP_7ScaleInE1ELSS_1EEEEEENS4_6LayoutISD_NS5_IJSC_NSA_ILi0EEESW_EEEEENS5_IJNS4_10UnderscoreESZ_SZ_EEEEENS4_13SM90_TMA_LOADENS4_14ComposedLayoutINS4_7SwizzleILi3ELi4ELi3EEENS4_18smem_ptr_flag_bitsILi16EEENSV_INS5_IJNSA_ILi8EEESI_EEENS5_IJSI_SC_EEEEEEEvNS4_8identityENS4_23SM90_TMA_LOAD_MULTICASTES1C_vS1D_EENS_8epilogue10collective6detail29Sm90TmaWarpSpecializedAdapterINS1H_15DefaultEpilogueISK_SL_SL_NS1G_6thread17LinearCombinationISK_Li1EffLNS1L_9ScaleType4KindE0ELNS_15FloatRoundStyleE2ESK_EENS1_15EpilogueDefaultEEEEEvvEEEEvNT_6ParamsE)
        /*0008*/ 	.word	0x000000a8


	//----- nvinfo : EIATTR_FRAME_SIZE
	.align		4
.L_15:
        /*000c*/ 	.byte	0x04, 0x11
        /*000e*/ 	.short	(.L_17 - .L_16)
	.align		4
.L_16:
        /*0010*/ 	.word	index@(_ZN7cutlass13device_kernelINS_4gemm6kernel13GemmUniversalIN4cute5tupleIJiiiiEEENS1_10collective13CollectiveMmaINS1_34MainloopSm90TmaGmmaWarpSpecializedILi5ENS5_IJNS4_1CILi2EEENSA_ILi1EEESC_EEENS1_35KernelTmaWarpSpecializedCooperativeEEENS5_IJNSA_ILi256EEENSA_ILi80EEENSA_ILi64EEEEEENS_10bfloat16_tENS5_IJlSC_lEEESK_SL_NS4_8TiledMMAINS4_8MMA_AtomIJNS4_4SM904GMMA27MMA_64x16x16_F32BF16BF16_SSILNSP_5MajorE0ELSR_0ELNSP_7ScaleInE1ELSS_1EEEEEENS4_6LayoutISD_NS5_IJSC_NSA_ILi0EEESW_EEEEENS5_IJNS4_10UnderscoreESZ_SZ_EEEEENS4_13SM90_TMA_LOADENS4_14ComposedLayoutINS4_7SwizzleILi3ELi4ELi3EEENS4_18smem_ptr_flag_bitsILi16EEENSV_INS5_IJNSA_ILi8EEESI_EEENS5_IJSI_SC_EEEEEEEvNS4_8identityENS4_23SM90_TMA_LOAD_MULTICASTES1C_vS1D_EENS_8epilogue10collective6detail29Sm90TmaWarpSpecializedAdapterINS1H_15DefaultEpilogueISK_SL_SL_NS1G_6thread17LinearCombinationISK_Li1EffLNS1L_9ScaleType4KindE0ELNS_15FloatRoundStyleE2ESK_EENS1_15EpilogueDefaultEEEEEvvEEEEvNT_6ParamsE)
        /*0014*/ 	.word	0x00000000


	//----- nvinfo : EIATTR_MIN_STACK_SIZE
	.align		4
.L_17:
        /*0018*/ 	.byte	0x04, 0x12
        /*001a*/ 	.short	(.L_19 - .L_18)
	.align		4
.L_18:
        /*001c*/ 	.word	index@(_ZN7cutlass13device_kernelINS_4gemm6kernel13GemmUniversalIN4cute5tupleIJiiiiEEENS1_10collective13CollectiveMmaINS1_34MainloopSm90TmaGmmaWarpSpecializedILi5ENS5_IJNS4_1CILi2EEENSA_ILi1EEESC_EEENS1_35KernelTmaWarpSpecializedCooperativeEEENS5_IJNSA_ILi256EEENSA_ILi80EEENSA_ILi64EEEEEENS_10bfloat16_tENS5_IJlSC_lEEESK_SL_NS4_8TiledMMAINS4_8MMA_AtomIJNS4_4SM904GMMA27MMA_64x16x16_F32BF16BF16_SSILNSP_5MajorE0ELSR_0ELNSP_7ScaleInE1ELSS_1EEEEEENS4_6LayoutISD_NS5_IJSC_NSA_ILi0EEESW_EEEEENS5_IJNS4_10UnderscoreESZ_SZ_EEEEENS4_13SM90_TMA_LOADENS4_14ComposedLayoutINS4_7SwizzleILi3ELi4ELi3EEENS4_18smem_ptr_flag_bitsILi16EEENSV_INS5_IJNSA_ILi8EEESI_EEENS5_IJSI_SC_EEEEEEEvNS4_8identityENS4_23SM90_TMA_LOAD_MULTICASTES1C_vS1D_EENS_8epilogue10collective6detail29Sm90TmaWarpSpecializedAdapterINS1H_15DefaultEpilogueISK_SL_SL_NS1G_6thread17LinearCombinationISK_Li1EffLNS1L_9ScaleType4KindE0ELNS_15FloatRoundStyleE2ESK_EENS1_15EpilogueDefaultEEEEEvvEEEEvNT_6ParamsE)
        /*0020*/ 	.word	0x00000000
.L_19:


//--------------------- .nv.compat                --------------------------
	.section	.nv.compat,"",@"SHT_CUDA_COMPAT_INFO"
	.align	4
        /*0000*/ 	.byte	0x02, 0x09, 0x01, 0x00, 0x02, 0x02, 0x04, 0x00, 0x02, 0x05, 0x05, 0x00, 0x03, 0x07, 0x01, 0x01
        /*0010*/ 	.byte	0x02, 0x03, 0x01, 0x00, 0x02, 0x06, 0x01, 0x00, 0x04, 0x0b, 0x08, 0x00, 0x00, 0x00, 0x00, 0x00
        /*0020*/ 	.byte	0x00, 0x00, 0x00, 0x00


//--------------------- .nv.info._ZN7cutlass13device_kernelINS_4gemm6kernel13GemmUniversalIN4cute5tupleIJiiiiEEENS1_10collective13CollectiveMmaINS1_34MainloopSm90TmaGmmaWarpSpecializedILi5ENS5_IJNS4_1CILi2EEENSA_ILi1EEESC_EEENS1_35KernelTmaWarpSpecializedCooperativeEEENS5_IJNSA_ILi256EEENSA_ILi80EEENSA_ILi64EEEEEENS_10bfloat16_tENS5_IJlSC_lEEESK_SL_NS4_8TiledMMAINS4_8MMA_AtomIJNS4_4SM904GMMA27MMA_64x16x16_F32BF16BF16_SSILNSP_5MajorE0ELSR_0ELNSP_7ScaleInE1ELSS_1EEEEEENS4_6LayoutISD_NS5_IJSC_NSA_ILi0EEESW_EEEEENS5_IJNS4_10UnderscoreESZ_SZ_EEEEENS4_13SM90_TMA_LOADENS4_14ComposedLayoutINS4_7SwizzleILi3ELi4ELi3EEENS4_18smem_ptr_flag_bitsILi16EEENSV_INS5_IJNSA_ILi8EEESI_EEENS5_IJSI_SC_EEEEEEEvNS4_8identityENS4_23SM90_TMA_LOAD_MULTICASTES1C_vS1D_EENS_8epilogue10collective6detail29Sm90TmaWarpSpecializedAdapterINS1H_15DefaultEpilogueISK_SL_SL_NS1G_6thread17LinearCombinationISK_Li1EffLNS1L_9ScaleType4KindE0ELNS_15FloatRoundStyleE2ESK_EENS1_15EpilogueDefaultEEEEEvvEEEEvNT_6ParamsE --------------------------
	.section	.nv.info._ZN7cutlass13device_kernelINS_4gemm6kernel13GemmUniversalIN4cute5tupleIJiiiiEEENS1_10collective13CollectiveMmaINS1_34MainloopSm90TmaGmmaWarpSpecializedILi5ENS5_IJNS4_1CILi2EEENSA_ILi1EEESC_EEENS1_35KernelTmaWarpSpecializedCooperativeEEENS5_IJNSA_ILi256EEENSA_ILi80EEENSA_ILi64EEEEEENS_10bfloat16_tENS5_IJlSC_lEEESK_SL_NS4_8TiledMMAINS4_8MMA_AtomIJNS4_4SM904GMMA27MMA_64x16x16_F32BF16BF16_SSILNSP_5MajorE0ELSR_0ELNSP_7ScaleInE1ELSS_1EEEEEENS4_6LayoutISD_NS5_IJSC_NSA_ILi0EEESW_EEEEENS5_IJNS4_10UnderscoreESZ_SZ_EEEEENS4_13SM90_TMA_LOADENS4_14ComposedLayoutINS4_7SwizzleILi3ELi4ELi3EEENS4_18smem_ptr_flag_bitsILi16EEENSV_INS5_IJNSA_ILi8EEESI_EEENS5_IJSI_SC_EEEEEEEvNS4_8identityENS4_23SM90_TMA_LOAD_MULTICASTES1C_vS1D_EENS_8epilogue10collective6detail29Sm90TmaWarpSpecializedAdapterINS1H_15DefaultEpilogueISK_SL_SL_NS1G_6thread17LinearCombinationISK_Li1EffLNS1L_9ScaleType4KindE0ELNS_15FloatRoundStyleE2ESK_EENS1_15EpilogueDefaultEEEEEvvEEEEvNT_6ParamsE,"",@"SHT_CUDA_INFO"
	.sectionflags	@""
	.align	4


	//----- nvinfo : EIATTR_CUDA_API_VERSION
	.align		4
        /*0000*/ 	.byte	0x04, 0x37
        /*0002*/ 	.short	(.L_21 - .L_20)
.L_20:
        /*0004*/ 	.word	0x00000082


	//----- nvinfo : EIATTR_KPARAM_INFO
	.align		4
.L_21:
        /*0008*/ 	.byte	0x04, 0x17
        /*000a*/ 	.short	(.L_23 - .L_22)
.L_22:
        /*000c*/ 	.word	0x00000000
        /*0010*/ 	.short	0x0000
        /*0012*/ 	.short	0x0070
        /*0014*/ 	.byte	0x00, 0xf0, 0x01, 0x10


	//----- nvinfo : EIATTR_SPARSE_MMA_MASK
	.align		4
.L_23:
        /*0018*/ 	.byte	0x03, 0x50
        /*001a*/ 	.short	0x0000


	//----- nvinfo : EIATTR_MAXREG_COUNT
	.align		4
        /*001c*/ 	.byte	0x03, 0x1b
        /*001e*/ 	.short	0x00a8


	//----- nvinfo : EIATTR_NUM_BARRIERS
	.align		4
        /*0020*/ 	.byte	0x02, 0x4c
        /*0022*/ 	.byte	0x01
	.zero		1


	//----- nvinfo : EIATTR_EXTERNS
	.align		4
        /*0024*/ 	.byte	0x04, 0x0f
        /*0026*/ 	.short	(.L_25 - .L_24)


	//   ....[0]....
	.align		4
.L_24:
        /*0028*/ 	.word	index@(__assertfail)


	//----- nvinfo : EIATTR_MERCURY_ISA_VERSION
	.align		4
.L_25:
        /*002c*/ 	.byte	0x03, 0x5f
        /*002e*/ 	.short	0x0101


	//----- nvinfo : EIATTR_INT_WARP_WIDE_INSTR_OFFSETS
	.align		4
        /*0030*/ 	.byte	0x04, 0x31
        /*0032*/ 	.short	(.L_27 - .L_26)


	//   ....[0]....
.L_26:
        /*0034*/ 	.word	0x000004a0


	//   ....[1]....
        /*0038*/ 	.word	0x000004d0


	//   ....[2]....
        /*003c*/ 	.word	0x00000690


	//----- nvinfo : EIATTR_COOP_GROUP_MASK_REGIDS
	.align		4
.L_27:
        /*0040*/ 	.byte	0x04, 0x29
        /*0042*/ 	.short	(.L_29 - .L_28)


	//   ....[0]....
.L_28:
        /*0044*/ 	.word	0xffffffff


	//   ....[1]....
        /*0048*/ 	.word	0xffffffff


	//   ....[2]....
        /*004c*/ 	.word	0xffffffff


	//   ....[3]....
        /*0050*/ 	.word	0xffffffff


	//   ....[4]....
        /*0054*/ 	.word	0xffffffff


	//   ....[5]....
        /*0058*/ 	.word	0xffffffff


	//----- nvinfo : EIATTR_COOP_GROUP_INSTR_OFFSETS
	.align		4
.L_29:
        /*005c*/ 	.byte	0x04, 0x28
        /*005e*/ 	.short	(.L_31 - .L_30)


	//   ....[0]....
.L_30:
        /*0060*/ 	.word	0x00000060


	//   ....[1]....
        /*0064*/ 	.word	0x00000070


	//   ....[2]....
        /*0068*/ 	.word	0x00000130


	//   ....[3]....
        /*006c*/ 	.word	0x000002f0


	//   ....[4]....
        /*0070*/ 	.word	0x00000810


	//   ....[5]....
        /*0074*/ 	.word	0x00001250


	//----- nvinfo : EIATTR_REG_RECONFIG
	.align		4
.L_31:
        /*0078*/ 	.byte	0x01, 0x54
	.zero		2


	//----- nvinfo : EIATTR_SYSCALL_OFFSETS
	.align		4
        /*007c*/ 	.byte	0x04, 0x46
        /*007e*/ 	.short	(.L_33 - .L_32)


	//   ....[0]....
.L_32:
        /*0080*/ 	.word	0x00001410


	//----- nvinfo : EIATTR_MBARRIER_INSTR_OFFSETS
	.align		4
.L_33:
        /*0084*/ 	.byte	0x04, 0x39
        /*0086*/ 	.short	(.L_35 - .L_34)


	//   ....[0]....
.L_34:
        /*0088*/ 	.word	0x00000230
        /*008c*/ 	.word	0x000000ff
        /*0090*/ 	.word	0x00000000
        /*0094*/ 	.short	0x0100
        /*0096*/ 	.byte	0x08
	.zero		1


	//   ....[1]....
        /*0098*/ 	.word	0x00000240
        /*009c*/ 	.word	0x000000ff
        /*00a0*/ 	.word	0x00000028
        /*00a4*/ 	.short	0x0100
        /*00a6*/ 	.byte	0x08
	.zero		1


	//   ....[2]....
        /*00a8*/ 	.word	0x00000250
        /*00ac*/ 	.word	0x000000ff
        /*00b0*/ 	.word	0x00000008
        /*00b4*/ 	.short	0x0100
        /*00b6*/ 	.byte	0x08
	.zero		1


	//   ....[3]....
        /*00b8*/ 	.word	0x00000260
        /*00bc*/ 	.word	0x000000ff
        /*00c0*/ 	.word	0x00000030
        /*00c4*/ 	.short	0x0100
        /*00c6*/ 	.byte	0x08
	.zero		1


	//   ....[4]....
        /*00c8*/ 	.word	0x00000270
        /*00cc*/ 	.word	0x000000ff
        /*00d0*/ 	.word	0x00000010
        /*00d4*/ 	.short	0x0100
        /*00d6*/ 	.byte	0x08
	.zero		1


	//   ....[5]....
        /*00d8*/ 	.word	0x00000280
        /*00dc*/ 	.word	0x000000ff
        /*00e0*/ 	.word	0x00000038
        /*00e4*/ 	.short	0x0100
        /*00e6*/ 	.byte	0x08
	.zero		1


	//   ....[6]....
        /*00e8*/ 	.word	0x00000290
        /*00ec*/ 	.word	0x000000ff
        /*00f0*/ 	.word	0x00000018
        /*00f4*/ 	.short	0x0100
        /*00f6*/ 	.byte	0x08
	.zero		1


	//   ....[7]....
        /*00f8*/ 	.word	0x000002a0
        /*00fc*/ 	.word	0x000000ff
        /*0100*/ 	.word	0x00000040
        /*0104*/ 	.short	0x0100
        /*0106*/ 	.byte	0x08
	.zero		1


	//   ....[8]....
        /*0108*/ 	.word	0x000002b0
        /*010c*/ 	.word	0x000000ff
        /*0110*/ 	.word	0x00000020
        /*0114*/ 	.short	0x0100
        /*0116*/ 	.byte	0x08
	.zero		1


	//   ....[9]....
        /*0118*/ 	.word	0x000002c0
        /*011c*/ 	.word	0x000000ff
        /*0120*/ 	.word	0x00000048
        /*0124*/ 	.short	0x0100
        /*0126*/ 	.byte	0x08
	.zero		1


	//   ....[10]....
        /*0128*/ 	.word	0x00000710
        /*012c*/ 	.word	0x000000ff
        /*0130*/ 	.word	0x00000060
        /*0134*/ 	.short	0x0100
        /*0136*/ 	.byte	0x06
	.zero		1


	//   ....[11]....
        /*0138*/ 	.word	0x000007a0
        /*013c*/ 	.word	0x000000ff
        /*0140*/ 	.word	0x00000068
        /*0144*/ 	.short	0x0100
        /*0146*/ 	.byte	0x06
	.zero		1


	//   ....[12]....
        /*0148*/ 	.word	0x00001490
        /*014c*/ 	.word	0x00000003
        /*0150*/ 	.word	0x00000000
        /*0154*/ 	.short	0x010a
        /*0156*/ 	.byte	0x3f
	.zero		1


	//   ....[13]....
        /*0158*/ 	.word	0x000014d0
        /*015c*/ 	.word	0x00000003
        /*0160*/ 	.word	0x00000000
        /*0164*/ 	.short	0x010a
        /*0166*/ 	.byte	0x3f
	.zero		1


	//   ....[14]....
        /*0168*/ 	.word	0x000025c0
        /*016c*/ 	.word	0x000000ff
        /*0170*/ 	.word	0x00000000
        /*0174*/ 	.short	0x010a
        /*0176*/ 	.byte	0x04
	.zero		1


	//   ....[15]....
        /*0178*/ 	.word	0x00002600
        /*017c*/ 	.word	0x000000ff
        /*0180*/ 	.word	0x00000000
        /*0184*/ 	.short	0x010a
        /*0186*/ 	.byte	0x04
	.zero		1


	//   ....[16]....
        /*0188*/ 	.word	0x000035e0
        /*018c*/ 	.word	0x00000005
        /*0190*/ 	.word	0x00000000
        /*0194*/ 	.short	0x0101
        /*0196*/ 	.byte	0x3f
	.zero		1


	//   ....[17]....
        /*0198*/ 	.word	0x000037a0
        /*019c*/ 	.word	0x00000003
        /*01a0*/ 	.word	0x00000000
        /*01a4*/ 	.short	0x0101
        /*01a6*/ 	.byte	0x3f
	.zero		1


	//   ....[18]....
        /*01a8*/ 	.word	0x000099f0
        /*01ac*/ 	.word	0x00000014
        /*01b0*/ 	.word	0x00000028
        /*01b4*/ 	.short	0x010a
        /*01b6*/ 	.byte	0x3f
	.zero		1


	//   ....[19]....
        /*01b8*/ 	.word	0x00009d70
        /*01bc*/ 	.word	0x00000003
        /*01c0*/ 	.word	0x00000068
        /*01c4*/ 	.short	0x0101
        /*01c6*/ 	.byte	0x3f
	.zero		1


	//   ....[20]....
        /*01c8*/ 	.word	0x0000a4c0
        /*01cc*/ 	.word	0x00000007
        /*01d0*/ 	.word	0x00000000
        /*01d4*/ 	.short	0x010a
        /*01d6*/ 	.byte	0x3f
	.zero		1


	//   ....[21]....
        /*01d8*/ 	.word	0x0000a540
        /*01dc*/ 	.word	0x00000008
        /*01e0*/ 	.word	0x00000000
        /*01e4*/ 	.short	0x010a
        /*01e6*/ 	.byte	0x3f
	.zero		1


	//   ....[22]....
        /*01e8*/ 	.word	0x0000a5d0
        /*01ec*/ 	.word	0x00000009
        /*01f0*/ 	.word	0x00000000
        /*01f4*/ 	.short	0x010a
        /*01f6*/ 	.byte	0x3f
	.zero		1


	//   ....[23]....
        /*01f8*/ 	.word	0x0000a660
        /*01fc*/ 	.word	0x00000006
        /*0200*/ 	.word	0x00000000
        /*0204*/ 	.short	0x010a
        /*0206*/ 	.byte	0x3f
	.zero		1


	//   ....[24]....
        /*0208*/ 	.word	0x0000a6f0
        /*020c*/ 	.word	0x00000003
        /*0210*/ 	.word	0x00000000
        /*0214*/ 	.short	0x010a
        /*0216*/ 	.byte	0x3f
	.zero		1


	//   ....[25]....
        /*0218*/ 	.word	0x0000a750
        /*021c*/ 	.word	0x00000003
        /*0220*/ 	.word	0x00000000
        /*0224*/ 	.short	0x010a
        /*0226*/ 	.byte	0x3f
	.zero		1


	//   ....[26]....
        /*0228*/ 	.word	0x0000a7b0
        /*022c*/ 	.word	0x00000006
        /*0230*/ 	.word	0x00000000
        /*0234*/ 	.short	0x010a
        /*0236*/ 	.byte	0x3f
	.zero		1


	//   ....[27]....
        /*0238*/ 	.word	0x0000a880
        /*023c*/ 	.word	0x00000014
        /*0240*/ 	.word	0x00000028
        /*0244*/ 	.short	0x010a
        /*0246*/ 	.byte	0x3f
	.zero		1


	//   ....[28]....
        /*0248*/ 	.word	0x0000a950
        /*024c*/ 	.word	0x00000007
        /*0250*/ 	.word	0x00000000
        /*0254*/ 	.short	0x010a
        /*0256*/ 	.byte	0x3f
	.zero		1


	//   ....[29]....
        /*0258*/ 	.word	0x0000a9a0
        /*025c*/ 	.word	0x00000008
        /*0260*/ 	.word	0x00000000
        /*0264*/ 	.short	0x010a
        /*0266*/ 	.byte	0x3f
	.zero		1


	//   ....[30]....
        /*0268*/ 	.word	0x0000a9f0
        /*026c*/ 	.word	0x00000009
        /*0270*/ 	.word	0x00000000
        /*0274*/ 	.short	0x010a
        /*0276*/ 	.byte	0x3f
	.zero		1


	//   ....[31]....
        /*0278*/ 	.word	0x0000aa40
        /*027c*/ 	.word	0x00000006
        /*0280*/ 	.word	0x00000000
        /*0284*/ 	.short	0x010a
        /*0286*/ 	.byte	0x3f
	.zero		1


	//----- nvinfo : EIATTR_NUM_MBARRIERS
	.align		4
.L_35:
        /*0288*/ 	.byte	0x03, 0x38
        /*028a*/ 	.short	0x000c


	//----- nvinfo : EIATTR_EXIT_INSTR_OFFSETS
	.align		4
        /*028c*/ 	.byte	0x04, 0x1c
        /*028e*/ 	.short	(.L_37 - .L_36)


	//   ....[0]....
.L_36:
        /*0290*/ 	.word	0x00000970


	//   ....[1]....
        /*0294*/ 	.word	0x00001180


	//   ....[2]....
        /*0298*/ 	.word	0x00009120


	//   ....[3]....
        /*029c*/ 	.word	0x00009680


	//   ....[4]....
        /*02a0*/ 	.word	0x0000a740


	//----- nvinfo : EIATTR_MAX_THREADS
	.align		4
.L_37:
        /*02a4*/ 	.byte	0x04, 0x05
        /*02a6*/ 	.short	(.L_39 - .L_38)
.L_38:
        /*02a8*/ 	.word	0x00000180
        /*02ac*/ 	.word	0x00000001
        /*02b0*/ 	.word	0x00000001


	//----- nvinfo : EIATTR_CRS_STACK_SIZE
	.align		4
.L_39:
        /*02b4*/ 	.byte	0x04, 0x1e
        /*02b6*/ 	.short	(.L_41 - .L_40)
.L_40:
        /*02b8*/ 	.word	0x00000000


	//----- nvinfo : EIATTR_CBANK_PARAM_SIZE
	.align		4
.L_41:
        /*02bc*/ 	.byte	0x03, 0x19
        /*02be*/ 	.short	0x0470


	//----- nvinfo : EIATTR_PARAM_CBANK
	.align		4
        /*02c0*/ 	.byte	0x04, 0x0a
        /*02c2*/ 	.short	(.L_43 - .L_42)
	.align		4
.L_42:
        /*02c4*/ 	.word	index@(.nv.constant0._ZN7cutlass13device_kernelINS_4gemm6kernel13GemmUniversalIN4cute5tupleIJiiiiEEENS1_10collective13CollectiveMmaINS1_34MainloopSm90TmaGmmaWarpSpecializedILi5ENS5_IJNS4_1CILi2EEENSA_ILi1EEESC_EEENS1_35KernelTmaWarpSpecializedCooperativeEEENS5_IJNSA_ILi256EEENSA_ILi80EEENSA_ILi64EEEEEENS_10bfloat16_tENS5_IJlSC_lEEESK_SL_NS4_8TiledMMAINS4_8MMA_AtomIJNS4_4SM904GMMA27MMA_64x16x16_F32BF16BF16_SSILNSP_5MajorE0ELSR_0ELNSP_7ScaleInE1ELSS_1EEEEEENS4_6LayoutISD_NS5_IJSC_NSA_ILi0EEESW_EEEEENS5_IJNS4_10UnderscoreESZ_SZ_EEEEENS4_13SM90_TMA_LOADENS4_14ComposedLayoutINS4_7SwizzleILi3ELi4ELi3EEENS4_18smem_ptr_flag_bitsILi16EEENSV_INS5_IJNSA_ILi8EEESI_EEENS5_IJSI_SC_EEEEEEEvNS4_8identityENS4_23SM90_TMA_LOAD_MULTICASTES1C_vS1D_EENS_8epilogue10collective6detail29Sm90TmaWarpSpecializedAdapterINS1H_15DefaultEpilogueISK_SL_SL_NS1G_6thread17LinearCombinationISK_Li1EffLNS1L_9ScaleType4KindE0ELNS_15FloatRoundStyleE2ESK_EENS1_15EpilogueDefaultEEEEEvvEEEEvNT_6ParamsE)
        /*02c8*/ 	.short	0x0210
        /*02ca*/ 	.short	0x0470


	//----- nvinfo : EIATTR_SW_WAR
	.align		4
.L_43:
        /*02cc*/ 	.byte	0x04, 0x36
        /*02ce*/ 	.short	(.L_45 - .L_44)
.L_44:
        /*02d0*/ 	.word	0x00000008
.L_45:


//--------------------- .nv.callgraph             --------------------------
	.section	.nv.callgraph,"",@"SHT_CUDA_CALLGRAPH"
	.align	4
	.sectionentsize	8
	.align		4
        /*0000*/ 	.word	0x00000000
	.align		4
        /*0004*/ 	.word	0xffffffff
	.align		4
        /*0008*/ 	.word	index@(_ZN7cutlass13device_kernelINS_4gemm6kernel13GemmUniversalIN4cute5tupleIJiiiiEEENS1_10collective13CollectiveMmaINS1_34MainloopSm90TmaGmmaWarpSpecializedILi5ENS5_IJNS4_1CILi2EEENSA_ILi1EEESC_EEENS1_35KernelTmaWarpSpecializedCooperativeEEENS5_IJNSA_ILi256EEENSA_ILi80EEENSA_ILi64EEEEEENS_10bfloat16_tENS5_IJlSC_lEEESK_SL_NS4_8TiledMMAINS4_8MMA_AtomIJNS4_4SM904GMMA27MMA_64x16x16_F32BF16BF16_SSILNSP_5MajorE0ELSR_0ELNSP_7ScaleInE1ELSS_1EEEEEENS4_6LayoutISD_NS5_IJSC_NSA_ILi0EEESW_EEEEENS5_IJNS4_10UnderscoreESZ_SZ_EEEEENS4_13SM90_TMA_LOADENS4_14ComposedLayoutINS4_7SwizzleILi3ELi4ELi3EEENS4_18smem_ptr_flag_bitsILi16EEENSV_INS5_IJNSA_ILi8EEESI_EEENS5_IJSI_SC_EEEEEEEvNS4_8identityENS4_23SM90_TMA_LOAD_MULTICASTES1C_vS1D_EENS_8epilogue10collective6detail29Sm90TmaWarpSpecializedAdapterINS1H_15DefaultEpilogueISK_SL_SL_NS1G_6thread17LinearCombinationISK_Li1EffLNS1L_9ScaleType4KindE0ELNS_15FloatRoundStyleE2ESK_EENS1_15EpilogueDefaultEEEEEvvEEEEvNT_6ParamsE)
	.align		4
        /*000c*/ 	.word	index@(__assertfail)
	.align		4
        /*0010*/ 	.word	0x00000000
	.align		4
        /*0014*/ 	.word	0xfffffffe
	.align		4
        /*0018*/ 	.word	0x00000000
	.align		4
        /*001c*/ 	.word	0xfffffffd
	.align		4
        /*0020*/ 	.word	0x00000000
	.align		4
        /*0024*/ 	.word	0xfffffffc


//--------------------- .nv.constant4             --------------------------
	.section	.nv.constant4,"a",@progbits
	.align	8
	.align		8
.nv.constant4:
        /*0000*/ 	.dword	__assertfail
	.align		8
        /*0008*/ 	.dword	__unnamed_1
	.align		8
        /*0010*/ 	.dword	_ZN39_INTERNAL_72a1a057_4_k_cu_f244986c_77414cuda3std3__45__cpo5beginE
	.align		8
        /*0018*/ 	.dword	_ZN39_INTERNAL_72a1a057_4_k_cu_f244986c_77414cuda3std3__45__cpo3endE
	.align		8
        /*0020*/ 	.dword	_ZN39_INTERNAL_72a1a057_4_k_cu_f244986c_77414cuda3std3__45__cpo6cbeginE
	.align		8
        /*0028*/ 	.dword	_ZN39_INTERNAL_72a1a057_4_k_cu_f244986c_77414cuda3std3__45__cpo4cendE
	.align		8
        /*0030*/ 	.dword	_ZN39_INTERNAL_72a1a057_4_k_cu_f244986c_77414cuda3std3__441_GLOBAL__N__72a1a057_4_k_cu_f244986c_77416ignoreE
	.align		8
        /*0038*/ 	.dword	_ZN39_INTERNAL_72a1a057_4_k_cu_f244986c_77414cuda3std3__419piecewise_constructE
	.align		8
        /*0040*/ 	.dword	_ZN39_INTERNAL_72a1a057_4_k_cu_f244986c_77414cuda3std3__48in_placeE
	.align		8
        /*0048*/ 	.dword	_ZN39_INTERNAL_72a1a057_4_k_cu_f244986c_77414cuda3std6ranges3__45__cpo4swapE
	.align		8
        /*0050*/ 	.dword	_ZN39_INTERNAL_72a1a057_4_k_cu_f244986c_77414cuda3std6ranges3__45__cpo9iter_moveE
	.align		8
        /*0058*/ 	.dword	_ZN39_INTERNAL_72a1a057_4_k_cu_f244986c_77414cute7productE
	.align		8
        /*0060*/ 	.dword	_ZN39_INTERNAL_72a1a057_4_k_cu_f244986c_77414cute1_E
	.align		8
        /*0068*/ 	.dword	$str$22
	.align		8
        /*0070*/ 	.dword	$str$23


//--------------------- .text._ZN7cutlass13device_kernelINS_4gemm6kernel13GemmUniversalIN4cute5tupleIJiiiiEEENS1_10collective13CollectiveMmaINS1_34MainloopSm90TmaGmmaWarpSpecializedILi5ENS5_IJNS4_1CILi2EEENSA_ILi1EEESC_EEENS1_35KernelTmaWarpSpecializedCooperativeEEENS5_IJNSA_ILi256EEENSA_ILi80EEENSA_ILi64EEEEEENS_10bfloat16_tENS5_IJlSC_lEEESK_SL_NS4_8TiledMMAINS4_8MMA_AtomIJNS4_4SM904GMMA27MMA_64x16x16_F32BF16BF16_SSILNSP_5MajorE0ELSR_0ELNSP_7ScaleInE1ELSS_1EEEEEENS4_6LayoutISD_NS5_IJSC_NSA_ILi0EEESW_EEEEENS5_IJNS4_10UnderscoreESZ_SZ_EEEEENS4_13SM90_TMA_LOADENS4_14ComposedLayoutINS4_7SwizzleILi3ELi4ELi3EEENS4_18smem_ptr_flag_bitsILi16EEENSV_INS5_IJNSA_ILi8EEESI_EEENS5_IJSI_SC_EEEEEEEvNS4_8identityENS4_23SM90_TMA_LOAD_MULTICASTES1C_vS1D_EENS_8epilogue10collective6detail29Sm90TmaWarpSpecializedAdapterINS1H_15DefaultEpilogueISK_SL_SL_NS1G_6thread17LinearCombinationISK_Li1EffLNS1L_9ScaleType4KindE0ELNS_15FloatRoundStyleE2ESK_EENS1_15EpilogueDefaultEEEEEvvEEEEvNT_6ParamsE --------------------------
	.section	.text._ZN7cutlass13device_kernelINS_4gemm6kernel13GemmUniversalIN4cute5tupleIJiiiiEEENS1_10collective13CollectiveMmaINS1_34MainloopSm90TmaGmmaWarpSpecializedILi5ENS5_IJNS4_1CILi2EEENSA_ILi1EEESC_EEENS1_35KernelTmaWarpSpecializedCooperativeEEENS5_IJNSA_ILi256EEENSA_ILi80EEENSA_ILi64EEEEEENS_10bfloat16_tENS5_IJlSC_lEEESK_SL_NS4_8TiledMMAINS4_8MMA_AtomIJNS4_4SM904GMMA27MMA_64x16x16_F32BF16BF16_SSILNSP_5MajorE0ELSR_0ELNSP_7ScaleInE1ELSS_1EEEEEENS4_6LayoutISD_NS5_IJSC_NSA_ILi0EEESW_EEEEENS5_IJNS4_10UnderscoreESZ_SZ_EEEEENS4_13SM90_TMA_LOADENS4_14ComposedLayoutINS4_7SwizzleILi3ELi4ELi3EEENS4_18smem_ptr_flag_bitsILi16EEENSV_INS5_IJNSA_ILi8EEESI_EEENS5_IJSI_SC_EEEEEEEvNS4_8identityENS4_23SM90_TMA_LOAD_MULTICASTES1C_vS1D_EENS_8epilogue10collective6detail29Sm90TmaWarpSpecializedAdapterINS1H_15DefaultEpilogueISK_SL_SL_NS1G_6thread17LinearCombinationISK_Li1EffLNS1L_9ScaleType4KindE0ELNS_15FloatRoundStyleE2ESK_EENS1_15EpilogueDefaultEEEEEvvEEEEvNT_6ParamsE,"ax",@progbits
	.align	128
.text._ZN7cutlass13device_kernelINS_4gemm6kernel13GemmUniversalIN4cute5tupleIJiiiiEEENS1_10collective13CollectiveMmaINS1_34MainloopSm90TmaGmmaWarpSpecializedILi5ENS5_IJNS4_1CILi2EEENSA_ILi1EEESC_EEENS1_35KernelTmaWarpSpecializedCooperativeEEENS5_IJNSA_ILi256EEENSA_ILi80EEENSA_ILi64EEEEEENS_10bfloat16_tENS5_IJlSC_lEEESK_SL_NS4_8TiledMMAINS4_8MMA_AtomIJNS4_4SM904GMMA27MMA_64x16x16_F32BF16BF16_SSILNSP_5MajorE0ELSR_0ELNSP_7ScaleInE1ELSS_1EEEEEENS4_6LayoutISD_NS5_IJSC_NSA_ILi0EEESW_EEEEENS5_IJNS4_10UnderscoreESZ_SZ_EEEEENS4_13SM90_TMA_LOADENS4_14ComposedLayoutINS4_7SwizzleILi3ELi4ELi3EEENS4_18smem_ptr_flag_bitsILi16EEENSV_INS5_IJNSA_ILi8EEESI_EEENS5_IJSI_SC_EEEEEEEvNS4_8identityENS4_23SM90_TMA_LOAD_MULTICASTES1C_vS1D_EENS_8epilogue10collective6detail29Sm90TmaWarpSpecializedAdapterINS1H_15DefaultEpilogueISK_SL_SL_NS1G_6thread17LinearCombinationISK_Li1EffLNS1L_9ScaleType4KindE0ELNS_15FloatRoundStyleE2ESK_EENS1_15EpilogueDefaultEEEEEvvEEEEvNT_6ParamsE:
        .type           _ZN7cutlass13device_kernelINS_4gemm6kernel13GemmUniversalIN4cute5tupleIJiiiiEEENS1_10collective13CollectiveMmaINS1_34MainloopSm90TmaGmmaWarpSpecializedILi5ENS5_IJNS4_1CILi2EEENSA_ILi1EEESC_EEENS1_35KernelTmaWarpSpecializedCooperativeEEENS5_IJNSA_ILi256EEENSA_ILi80EEENSA_ILi64EEEEEENS_10bfloat16_tENS5_IJlSC_lEEESK_SL_NS4_8TiledMMAINS4_8MMA_AtomIJNS4_4SM904GMMA27MMA_64x16x16_F32BF16BF16_SSILNSP_5MajorE0ELSR_0ELNSP_7ScaleInE1ELSS_1EEEEEENS4_6LayoutISD_NS5_IJSC_NSA_ILi0EEESW_EEEEENS5_IJNS4_10UnderscoreESZ_SZ_EEEEENS4_13SM90_TMA_LOADENS4_14ComposedLayoutINS4_7SwizzleILi3ELi4ELi3EEENS4_18smem_ptr_flag_bitsILi16EEENSV_INS5_IJNSA_ILi8EEESI_EEENS5_IJSI_SC_EEEEEEEvNS4_8identityENS4_23SM90_TMA_LOAD_MULTICASTES1C_vS1D_EENS_8epilogue10collective6detail29Sm90TmaWarpSpecializedAdapterINS1H_15DefaultEpilogueISK_SL_SL_NS1G_6thread17LinearCombinationISK_Li1EffLNS1L_9ScaleType4KindE0ELNS_15FloatRoundStyleE2ESK_EENS1_15EpilogueDefaultEEEEEvvEEEEvNT_6ParamsE,@function
        .size           _ZN7cutlass13device_kernelINS_4gemm6kernel13GemmUniversalIN4cute5tupleIJiiiiEEENS1_10collective13CollectiveMmaINS1_34MainloopSm90TmaGmmaWarpSpecializedILi5ENS5_IJNS4_1CILi2EEENSA_ILi1EEESC_EEENS1_35KernelTmaWarpSpecializedCooperativeEEENS5_IJNSA_ILi256EEENSA_ILi80EEENSA_ILi64EEEEEENS_10bfloat16_tENS5_IJlSC_lEEESK_SL_NS4_8TiledMMAINS4_8MMA_AtomIJNS4_4SM904GMMA27MMA_64x16x16_F32BF16BF16_SSILNSP_5MajorE0ELSR_0ELNSP_7ScaleInE1ELSS_1EEEEEENS4_6LayoutISD_NS5_IJSC_NSA_ILi0EEESW_EEEEENS5_IJNS4_10UnderscoreESZ_SZ_EEEEENS4_13SM90_TMA_LOADENS4_14ComposedLayoutINS4_7SwizzleILi3ELi4ELi3EEENS4_18smem_ptr_flag_bitsILi16EEENSV_INS5_IJNSA_ILi8EEESI_EEENS5_IJSI_SC_EEEEEEEvNS4_8identityENS4_23SM90_TMA_LOAD_MULTICASTES1C_vS1D_EENS_8epilogue10collective6detail29Sm90TmaWarpSpecializedAdapterINS1H_15DefaultEpilogueISK_SL_SL_NS1G_6thread17LinearCombinationISK_Li1EffLNS1L_9ScaleType4KindE0ELNS_15FloatRoundStyleE2ESK_EENS1_15EpilogueDefaultEEEEEvvEEEEvNT_6ParamsE,(.L_x_229 - _ZN7cutlass13device_kernelINS_4gemm6kernel13GemmUniversalIN4cute5tupleIJiiiiEEENS1_10collective13CollectiveMmaINS1_34MainloopSm90TmaGmmaWarpSpecializedILi5ENS5_IJNS4_1CILi2EEENSA_ILi1EEESC_EEENS1_35KernelTmaWarpSpecializedCooperativeEEENS5_IJNSA_ILi256EEENSA_ILi80EEENSA_ILi64EEEEEENS_10bfloat16_tENS5_IJlSC_lEEESK_SL_NS4_8TiledMMAINS4_8MMA_AtomIJNS4_4SM904GMMA27MMA_64x16x16_F32BF16BF16_SSILNSP_5MajorE0ELSR_0ELNSP_7ScaleInE1ELSS_1EEEEEENS4_6LayoutISD_NS5_IJSC_NSA_ILi0EEESW_EEEEENS5_IJNS4_10UnderscoreESZ_SZ_EEEEENS4_13SM90_TMA_LOADENS4_14ComposedLayoutINS4_7SwizzleILi3ELi4ELi3EEENS4_18smem_ptr_flag_bitsILi16EEENSV_INS5_IJNSA_ILi8EEESI_EEENS5_IJSI_SC_EEEEEEEvNS4_8identityENS4_23SM90_TMA_LOAD_MULTICASTES1C_vS1D_EENS_8epilogue10collective6detail29Sm90TmaWarpSpecializedAdapterINS1H_15DefaultEpilogueISK_SL_SL_NS1G_6thread17LinearCombinationISK_Li1EffLNS1L_9ScaleType4KindE0ELNS_15FloatRoundStyleE2ESK_EENS1_15EpilogueDefaultEEEEEvvEEEEvNT_6ParamsE)
        .other          _ZN7cutlass13device_kernelINS_4gemm6kernel13GemmUniversalIN4cute5tupleIJiiiiEEENS1_10collective13CollectiveMmaINS1_34MainloopSm90TmaGmmaWarpSpecializedILi5ENS5_IJNS4_1CILi2EEENSA_ILi1EEESC_EEENS1_35KernelTmaWarpSpecializedCooperativeEEENS5_IJNSA_ILi256EEENSA_ILi80EEENSA_ILi64EEEEEENS_10bfloat16_tENS5_IJlSC_lEEESK_SL_NS4_8TiledMMAINS4_8MMA_AtomIJNS4_4SM904GMMA27MMA_64x16x16_F32BF16BF16_SSILNSP_5MajorE0ELSR_0ELNSP_7ScaleInE1ELSS_1EEEEEENS4_6LayoutISD_NS5_IJSC_NSA_ILi0EEESW_EEEEENS5_IJNS4_10UnderscoreESZ_SZ_EEEEENS4_13SM90_TMA_LOADENS4_14ComposedLayoutINS4_7SwizzleILi3ELi4ELi3EEENS4_18smem_ptr_flag_bitsILi16EEENSV_INS5_IJNSA_ILi8EEESI_EEENS5_IJSI_SC_EEEEEEEvNS4_8identityENS4_23SM90_TMA_LOAD_MULTICASTES1C_vS1D_EENS_8epilogue10collective6detail29Sm90TmaWarpSpecializedAdapterINS1H_15DefaultEpilogueISK_SL_SL_NS1G_6thread17LinearCombinationISK_Li1EffLNS1L_9ScaleType4KindE0ELNS_15FloatRoundStyleE2ESK_EENS1_15EpilogueDefaultEEEEEvvEEEEvNT_6ParamsE,@"STO_CUDA_ENTRY STV_DEFAULT"
_ZN7cutlass13device_kernelINS_4gemm6kernel13GemmUniversalIN4cute5tupleIJiiiiEEENS1_10collective13CollectiveMmaINS1_34MainloopSm90TmaGmmaWarpSpecializedILi5ENS5_IJNS4_1CILi2EEENSA_ILi1EEESC_EEENS1_35KernelTmaWarpSpecializedCooperativeEEENS5_IJNSA_ILi256EEENSA_ILi80EEENSA_ILi64EEEEEENS_10bfloat16_tENS5_IJlSC_lEEESK_SL_NS4_8TiledMMAINS4_8MMA_AtomIJNS4_4SM904GMMA27MMA_64x16x16_F32BF16BF16_SSILNSP_5MajorE0ELSR_0ELNSP_7ScaleInE1ELSS_1EEEEEENS4_6LayoutISD_NS5_IJSC_NSA_ILi0EEESW_EEEEENS5_IJNS4_10UnderscoreESZ_SZ_EEEEENS4_13SM90_TMA_LOADENS4_14ComposedLayoutINS4_7SwizzleILi3ELi4ELi3EEENS4_18smem_ptr_flag_bitsILi16EEENSV_INS5_IJNSA_ILi8EEESI_EEENS5_IJSI_SC_EEEEEEEvNS4_8identityENS4_23SM90_TMA_LOAD_MULTICASTES1C_vS1D_EENS_8epilogue10collective6detail29Sm90TmaWarpSpecializedAdapterINS1H_15DefaultEpilogueISK_SL_SL_NS1G_6thread17LinearCombinationISK_Li1EffLNS1L_9ScaleType4KindE0ELNS_15FloatRoundStyleE2ESK_EENS1_15EpilogueDefaultEEEEEvvEEEEvNT_6ParamsE:
[----:B------:R-:W0:Y:S01]  /*0000*/  LDC R1, c[0x0][0x28] ;  /* 0x00000a00ff017b82 */ /* 0x000e220000000800 */
[----:B------:R-:W1:Y:S01]  /*0010*/  S2R R18, SR_TID.X ;  /* 0x0000000000127919 */ /* 0x000e620000002100 */
[----:B------:R-:W-:Y:S01]  /*0020*/  ELECT P0, URZ, PT ;  /* 0x00000000003f782f */ /* 0x000fe20003800000 */
[----:B------:R-:W-:Y:S01]  /*0030*/  BSSY B0, `(.L_x_0) ;  /* 0x000000f000007945 */ /* 0x000fe20003800000 */
[--C-:B-1----:R-:W-:Y:S02]  /*0040*/  SHF.R.U32.HI R0, RZ, 0x5, R18.reuse ;  /* 0x00000005ff007819 */ /* 0x102fe40000011612 */
[----:B------:R-:W-:-:S03]  /*0050*/  SHF.R.U32.HI R3, RZ, 0x7, R18 ;  /* 0x00000007ff037819 */ /* 0x000fc60000011612 */
[----:B------:R-:W1:Y:S04]  /*0060*/  SHFL.IDX PT, R2, R0, RZ, 0x1f ;  /* 0x00001fff00027589 */ /* 0x000e6800000e0000 */
[----:B------:R2:W3:Y:S01]  /*0070*/  SHFL.IDX PT, R5, R3, RZ, 0x1f ;  /* 0x00001fff03057589 */ /* 0x0004e200000e0000 */
[----:B-1----:R-:W-:-:S13]  /*0080*/  ISETP.NE.OR P0, PT, R2, RZ, !P0 ;  /* 0x000000ff0200720c */ /* 0x002fda0004705670 */
[----:B0-23--:R-:W-:Y:S05]  /*0090*/  @P0 BRA `(.L_x_1) ;  /* 0x0000000000200947 */ /* 0x00dfea0003800000 */
[----:B------:R-:W-:Y:S02]  /*00a0*/  ULDC.64 UR4, c[0x0][0x198] ;  /* 0x0000660000047ab9 */ /* 0x000fe40000000a00 */
[----:B------:R-:W-:Y:S02]  /*00b0*/  UIADD3 UR6, UP0, UR4, 0xf0, URZ ;  /* 0x000000f004067890 */ /* 0x000fe4000ff1e03f */
[----:B------:R-:W-:Y:S02]  /*00c0*/  UIADD3 UR4, UP1, UR4, 0x1f0, URZ ;  /* 0x000001f004047890 */ /* 0x000fe4000ff3e03f */
[----:B------:R-:W-:Y:S02]  /*00d0*/  UIADD3.X UR7, URZ, UR5, URZ, UP0, !UPT ;  /* 0x000000053f077290 */ /* 0x000fe400087fe43f */
[----:B------:R-:W-:-:S07]  /*00e0*/  UIADD3.X UR5, URZ, UR5, URZ, UP1, !UPT ;  /* 0x000000053f057290 */ /* 0x000fce0008ffe43f */
[----:B------:R0:W-:Y:S02]  /*00f0*/  UTMACCTL.PF [UR6] ;  /* 0x00000000060079b9 */ /* 0x0001e40008040000 */
[----:B------:R0:W-:Y:S02]  /*0100*/  UTMACCTL.PF [UR4] ;  /* 0x00000000040079b9 */ /* 0x0001e40008040000 */
[----:B0-----:R-:W-:Y:S01]  /*0110*/  NOP ;  /* 0x0000000000007918 */ /* 0x001fe20000000000 */
.L_x_1:
[----:B------:R-:W-:Y:S05]  /*0120*/  BSYNC B0 ;  /* 0x0000000000007941 */ /* 0x000fea0003800000 */
.L_x_0:
[----:B------:R-:W0:Y:S02]  /*0130*/  SHFL.IDX PT, R3, R0, RZ, 0x1f ;  /* 0x00001fff00037589 */ /* 0x000e2400000e0000 */
[----:B0-----:R-:W-:-:S13]  /*0140*/  ISETP.NE.AND P0, PT, R3, RZ, PT ;  /* 0x000000ff0300720c */ /* 0x001fda0003f05270 */
[----:B------:R-:W-:Y:S05]  /*0150*/  @P0 BRA `(.L_x_2) ;  /* 0x0000000000600947 */ /* 0x000fea0003800000 */
[----:B------:R-:W0:Y:S01]  /*0160*/  S2UR UR8, SR_CgaCtaId ;  /* 0x00000000000879c3 */ /* 0x000e220000008800 */
[----:B------:R-:W-:Y:S01]  /*0170*/  UMOV UR4, 0x400 ;  /* 0x0000040000047882 */ /* 0x000fe20000000000 */
[----:B------:R-:W-:Y:S01]  /*0180*/  UMOV UR5, 0x1 ;  /* 0x0000000100057882 */ /* 0x000fe20000000000 */
[----:B------:R-:W-:Y:S01]  /*0190*/  UMOV UR6, 0x4 ;  /* 0x0000000400067882 */ /* 0x000fe20000000000 */
[----:B------:R-:W-:Y:S01]  /*01a0*/  ELECT P0, URZ, PT ;  /* 0x00000000003f782f */ /* 0x000fe20003800000 */
[----:B------:R-:W-:-:S04]  /*01b0*/  UIADD3 UR6, -UR6, 0x100000, URZ ;  /* 0x0010000006067890 */ /* 0x000fc8000fffe13f */
[----:B------:R-:W-:Y:S02]  /*01c0*/  USHF.L.U32 UR7, UR6, 0xb, URZ ;  /* 0x0000000b06077899 */ /* 0x000fe4000800063f */
[----:B------:R-:W-:Y:S02]  /*01d0*/  USHF.L.U32 UR6, UR6, 0x1, URZ ;  /* 0x0000000106067899 */ /* 0x000fe4000800063f */
[----:B0-----:R-:W-:Y:S02]  /*01e0*/  ULEA UR8, UR8, UR4, 0x18 ;  /* 0x0000000408087291 */ /* 0x001fe4000f8ec03f */
[----:B------:R-:W-:-:S04]  /*01f0*/  UIADD3 UR4, -UR5, 0x100000, URZ ;  /* 0x0010000005047890 */ /* 0x000fc8000fffe13f */
[----:B------:R-:W-:Y:S02]  /*0200*/  USHF.L.U32 UR5, UR4, 0xb, URZ ;  /* 0x0000000b04057899 */ /* 0x000fe4000800063f */
[----:B------:R-:W-:Y:S01]  /*0210*/  USHF.L.U32 UR4, UR4, 0x1, URZ ;  /* 0x0000000104047899 */ /* 0x000fe2000800063f */
[----:B------:R-:W0:Y:S11]  /*0220*/  FENCE.VIEW.ASYNC.S ;  /* 0x00000000000073c6 */ /* 0x000e360000000000 */
[----:B0-----:R0:W1:Y:S01]  /*0230*/  SYNCS.EXCH.64 URZ, [UR8], UR4 ;  /* 0x00000004083f75b2 */ /* 0x0010620008000100 */
[----:B------:R0:W2:Y:S01]  /*0240*/  SYNCS.EXCH.64 URZ, [UR8+0x28], UR6 ;  /* 0x00002806083f75b2 */ /* 0x0000a20008000100 */
[----:B------:R0:W3:Y:S01]  /*0250*/  SYNCS.EXCH.64 URZ, [UR8+0x8], UR4 ;  /* 0x00000804083f75b2 */ /* 0x0000e20008000100 */
[----:B------:R0:W4:Y:S01]  /*0260*/  SYNCS.EXCH.64 URZ, [UR8+0x30], UR6 ;  /* 0x00003006083f75b2 */ /* 0x0001220008000100 */
[----:B------:R0:W0:Y:S01]  /*0270*/  SYNCS.EXCH.64 URZ, [UR8+0x10], UR4 ;  /* 0x00001004083f75b2 */ /* 0x0000220008000100 */
[----:B------:R0:W0:Y:S01]  /*0280*/  SYNCS.EXCH.64 URZ, [UR8+0x38], UR6 ;  /* 0x00003806083f75b2 */ /* 0x0000220008000100 */
[----:B------:R0:W0:Y:S01]  /*0290*/  SYNCS.EXCH.64 URZ, [UR8+0x18], UR4 ;  /* 0x00001804083f75b2 */ /* 0x0000220008000100 */
[----:B------:R0:W0:Y:S01]  /*02a0*/  SYNCS.EXCH.64 URZ, [UR8+0x40], UR6 ;  /* 0x00004006083f75b2 */ /* 0x0000220008000100 */
[----:B------:R0:W0:Y:S01]  /*02b0*/  SYNCS.EXCH.64 URZ, [UR8+0x20], UR4 ;  /* 0x00002004083f75b2 */ /* 0x0000220008000100 */
[----:B------:R0:W0:Y:S01]  /*02c0*/  SYNCS.EXCH.64 URZ, [UR8+0x48], UR6 ;  /* 0x00004806083f75b2 */ /* 0x0000220008000100 */
[----:B------:R-:W-:Y:S01]  /*02d0*/  NOP ;  /* 0x0000000000007918 */ /* 0x000fe20000000000 */
.L_x_2:
[----:B------:R-:W-:Y:S01]  /*02e0*/  SHF.R.S32.HI R7, RZ, 0x1f, R18 ;  /* 0x0000001fff077819 */ /* 0x000fe20000011412 */
[----:B------:R-:W5:Y:S01]  /*02f0*/  SHFL.IDX PT, R0, R0, RZ, 0x1f ;  /* 0x00001fff00007589 */ /* 0x000f6200000e0000 */
[----:B0-----:R-:W0:Y:S01]  /*0300*/  S2UR UR8, SR_CTAID.X ;  /* 0x00000000000879c3 */ /* 0x001e220000002500 */
[----:B------:R-:W-:Y:S02]  /*0310*/  ELECT P0, URZ, PT ;  /* 0x00000000003f782f */ /* 0x000fe40003800000 */
[----:B------:R-:W-:Y:S01]  /*0320*/  LEA.HI R7, R7, R18, RZ, 0x7 ;  /* 0x0000001207077211 */ /* 0x000fe200078f38ff */
[----:B------:R-:W1:Y:S01]  /*0330*/  S2R R4, SR_CTAID.Y ;  /* 0x0000000000047919 */ /* 0x000e620000002600 */
[----:B------:R-:W-:Y:S01]  /*0340*/  SHF.R.S32.HI R8, RZ, 0x1f, R3 ;  /* 0x0000001fff087819 */ /* 0x000fe20000011403 */
[----:B------:R-:W-:Y:S01]  /*0350*/  ULDC UR4, c[0x0][0x150] ;  /* 0x0000540000047ab9 */ /* 0x000fe20000000800 */
[----:B------:R-:W-:Y:S01]  /*0360*/  LOP3.LUT R7, R7, 0xffffff80, RZ, 0xc0, !PT ;  /* 0xffffff8007077812 */ /* 0x000fe200078ec0ff */
[----:B------:R-:W-:Y:S01]  /*0370*/  NOP ;  /* 0x0000000000007918 */ /* 0x000fe20000000000 */
[----:B------:R-:W-:Y:S01]  /*0380*/  LEA.HI R8, R8, R3, RZ, 0x2 ;  /* 0x0000000308087211 */ /* 0x000fe200078f10ff */
[----:B------:R-:W2:Y:S01]  /*0390*/  LDC R10, c[0x0][0x144] ;  /* 0x00005100ff0a7b82 */ /* 0x000ea20000000800 */
[----:B------:R-:W-:Y:S01]  /*03a0*/  NOP ;  /* 0x0000000000007918 */ /* 0x000fe20000000000 */
[----:B------:R-:W-:Y:S01]  /*03b0*/  IMAD.IADD R6, R18, 0x1, -R7 ;  /* 0x0000000112067824 */ /* 0x000fe200078e0a07 */
[----:B------:R-:W-:Y:S01]  /*03c0*/  LOP3.LUT R8, R8, 0x3ffffffc, RZ, 0xc0, !PT ;  /* 0x3ffffffc08087812 */ /* 0x000fe200078ec0ff */
[----:B------:R-:W-:Y:S01]  /*03d0*/  IMAD.MOV.U32 R23, RZ, RZ, 0x1 ;  /* 0x00000001ff177424 */ /* 0x000fe200078e00ff */
[----:B------:R-:W-:-:S02]  /*03e0*/  ISETP.NE.AND P3, PT, R5, RZ, PT ;  /* 0x000000ff0500720c */ /* 0x000fc40003f65270 */
[----:B------:R-:W-:Y:S01]  /*03f0*/  SHF.R.S32.HI R7, RZ, 0x1f, R6 ;  /* 0x0000001fff077819 */ /* 0x000fe20000011406 */
[----:B------:R-:W-:Y:S01]  /*0400*/  IMAD.IADD R8, R3, 0x1, -R8 ;  /* 0x0000000103087824 */ /* 0x000fe200078e0a08 */
[----:B------:R-:W3:Y:S02]  /*0410*/  LDC R13, c[0x0][0x140] ;  /* 0x00005000ff0d7b82 */ /* 0x000ee40000000800 */
[----:B------:R-:W-:Y:S02]  /*0420*/  LEA.HI R7, R7, R6, RZ, 0x3 ;  /* 0x0000000607077211 */ /* 0x000fe400078f18ff */
[----:B-----5:R-:W-:Y:S02]  /*0430*/  ISETP.NE.OR P0, PT, R0, RZ, !P0 ;  /* 0x000000ff0000720c */ /* 0x020fe40004705670 */
[--C-:B------:R-:W-:Y:S02]  /*0440*/  SHF.R.S32.HI R0, RZ, 0x3, R7.reuse ;  /* 0x00000003ff007819 */ /* 0x100fe40000011407 */
[----:B------:R-:W-:-:S02]  /*0450*/  SHF.R.S32.HI R7, RZ, 0x1f, R7 ;  /* 0x0000001fff077819 */ /* 0x000fc40000011407 */
[----:B0-----:R-:W-:Y:S02]  /*0460*/  I2FP.F32.U32 R9, UR8 ;  /* 0x0000000800097c45 */ /* 0x001fe40008201000 */
[----:B------:R-:W-:-:S03]  /*0470*/  LEA.HI R7, R7, R0, RZ, 0x2 ;  /* 0x0000000007077211 */ /* 0x000fc600078f10ff */
[----:B------:R-:W-:Y:S01]  /*0480*/  FMUL R9, R9, UR4 ;  /* 0x0000000409097c20 */ /* 0x000fe20008400000 */
[----:B------:R-:W-:Y:S01]  /*0490*/  LOP3.LUT R7, R7, 0xfffffffc, RZ, 0xc0, !PT ;  /* 0xfffffffc07077812 */ /* 0x000fe200078ec0ff */
[----:B------:R-:W-:Y:S01]  /*04a0*/  VOTEU.ALL UP0, P0 ;  /* 0x00000000003f7886 */ /* 0x000fe20000000000 */
[----:B-1----:R-:W-:Y:S01]  /*04b0*/  I2FP.F32.U32 R3, R4 ;  /* 0x0000000400037245 */ /* 0x002fe20000201000 */
[----:B------:R-:W-:Y:S01]  /*04c0*/  ULDC UR4, c[0x0][0x154] ;  /* 0x0000550000047ab9 */ /* 0x000fe20000000800 */
[----:B------:R-:W-:Y:S01]  /*04d0*/  VOTEU.ALL UP1, P0 ;  /* 0x00000000003f7886 */ /* 0x000fe20000020000 */
[----:B------:R-:W0:Y:S01]  /*04e0*/  F2I.U32.TRUNC.NTZ R9, R9 ;  /* 0x0000000900097305 */ /* 0x000e22000020f000 */
[----:B------:R-:W-:Y:S01]  /*04f0*/  IMAD.IADD R7, R0, 0x1, -R7 ;  /* 0x0000000100077824 */ /* 0x000fe200078e0a07 */
[----:B------:R-:W1:Y:S01]  /*0500*/  @!UP0 S2UR UR7, SR_CgaCtaId ;  /* 0x00000000000789c3 */ /* 0x000e620000008800 */
[----:B------:R-:W-:Y:S01]  /*0510*/  FMUL R12, R3, UR4 ;  /* 0x00000004030c7c20 */ /* 0x000fe20008400000 */
[----:B------:R-:W-:Y:S01]  /*0520*/  UMOV UR4, 0x20 ;  /* 0x0000002000047882 */ /* 0x000fe20000000000 */
[----:B------:R-:W-:Y:S01]  /*0530*/  IMAD R8, R8, 0x4, R7 ;  /* 0x0000000408087824 */ /* 0x000fe200078e0207 */
[----:B------:R-:W-:Y:S01]  /*0540*/  @!UP0 UMOV UR6, 0x400 ;  /* 0x0000040000068882 */ /* 0x000fe20000000000 */
[----:B------:R-:W-:-:S04]  /*0550*/  @!UP0 UIADD3 UR4, -UR4, 0x100000, URZ ;  /* 0x0010000004048890 */ /* 0x000fc8000fffe13f */
[----:B------:R-:W-:Y:S02]  /*0560*/  @!UP0 USHF.L.U32 UR5, UR4, 0xb, URZ ;  /* 0x0000000b04058899 */ /* 0x000fe4000800063f */
[----:B------:R-:W-:Y:S01]  /*0570*/  @!UP0 USHF.L.U32 UR4, UR4, 0x1, URZ ;  /* 0x0000000104048899 */ /* 0x000fe2000800063f */
[----:B---3--:R-:W-:Y:S01]  /*0580*/  ISETP.EQ.U32.AND P2, PT, R13, 0x1, PT ;  /* 0x000000010d00780c */ /* 0x008fe20003f42070 */
[----:B------:R-:W3:Y:S01]  /*0590*/  F2I.U32.TRUNC.NTZ R12, R12 ;  /* 0x0000000c000c7305 */ /* 0x000ee2000020f000 */
[----:B------:R-:W-:Y:S01]  /*05a0*/  LEA.HI R0, R8, R8, RZ, 0x1 ;  /* 0x0000000808007211 */ /* 0x000fe200078f08ff */
[----:B------:R-:W5:Y:S03]  /*05b0*/  LDC R7, c[0x0][0x148] ;  /* 0x00005200ff077b82 */ /* 0x000f660000000800 */
[----:B------:R-:W-:Y:S01]  /*05c0*/  LOP3.LUT R11, R0, 0xfffffffe, RZ, 0xc0, !PT ;  /* 0xfffffffe000b7812 */ /* 0x000fe200078ec0ff */
[----:B0-----:R-:W-:Y:S01]  /*05d0*/  IMAD.MOV R15, RZ, RZ, -R9 ;  /* 0x000000ffff0f7224 */ /* 0x001fe200078e0a09 */
[----:B------:R-:W-:-:S03]  /*05e0*/  SHF.R.S32.HI R9, RZ, 0x1f, R2 ;  /* 0x0000001fff097819 */ /* 0x000fc60000011402 */
[----:B--2---:R-:W-:Y:S01]  /*05f0*/  IMAD R3, R10, R15, UR8 ;  /* 0x000000080a037e24 */ /* 0x004fe2000f8e020f */
[----:B------:R-:W-:Y:S01]  /*0600*/  LEA.HI R9, R9, R2, RZ, 0x2 ;  /* 0x0000000209097211 */ /* 0x000fe200078f10ff */
[C---:B------:R-:W-:Y:S02]  /*0610*/  IMAD.IADD R0, R8.reuse, 0x1, -R11 ;  /* 0x0000000108007824 */ /* 0x040fe400078e0a0b */
[----:B------:R-:W-:Y:S01]  /*0620*/  IMAD.SHL.U32 R11, R8, 0x4, RZ ;  /* 0x00000004080b7824 */ /* 0x000fe200078e00ff */
[----:B------:R-:W-:Y:S01]  /*0630*/  LOP3.LUT R9, R9, 0xfffffffc, RZ, 0xc0, !PT ;  /* 0xfffffffc09097812 */ /* 0x000fe200078ec0ff */
[----:B---3--:R-:W-:Y:S01]  /*0640*/  IMAD.MOV R21, RZ, RZ, -R12 ;  /* 0x000000ffff157224 */ /* 0x008fe200078e0a0c */
[----:B------:R-:W-:Y:S01]  /*0650*/  ISETP.NE.AND P4, PT, R0, R3, PT ;  /* 0x000000030000720c */ /* 0x000fe20003f85270 */
[----:B-1----:R-:W-:Y:S01]  /*0660*/  @!UP0 ULEA UR6, UR7, UR6, 0x18 ;  /* 0x0000000607068291 */ /* 0x002fe2000f8ec03f */
[----:B------:R-:W-:Y:S01]  /*0670*/  LOP3.LUT R22, R8, 0xc, R11, 0x78, !PT ;  /* 0x0000000c08167812 */ /* 0x000fe200078e780b */
[----:B------:R-:W-:Y:S01]  /*0680*/  IMAD.IADD R0, R2, 0x1, -R9 ;  /* 0x0000000102007824 */ /* 0x000fe200078e0a09 */
[----:B------:R-:W-:Y:S01]  /*0690*/  VOTEU.ALL UP0, P0 ;  /* 0x00000000003f7886 */ /* 0x000fe20000000000 */
[----:B------:R-:W-:Y:S01]  /*06a0*/  LOP3.LUT P0, RZ, R6, 0x7, RZ, 0xc0, !PT ;  /* 0x0000000706ff7812 */ /* 0x000fe2000780c0ff */
[----:B------:R-:W-:-:S02]  /*06b0*/  VIADD R6, R5, 0xffffffff ;  /* 0xffffffff05067836 */ /* 0x000fc40000000000 */
[----:B------:R-:W-:Y:S01]  /*06c0*/  ISETP.NE.AND P1, PT, R0, 0x3, PT ;  /* 0x000000030000780c */ /* 0x000fe20003f25270 */
[----:B-----5:R-:W-:Y:S01]  /*06d0*/  IMAD R9, R7, R21, R4 ;  /* 0x0000001507097224 */ /* 0x020fe200078e0204 */
[----:B------:R-:W-:Y:S02]  /*06e0*/  ISETP.LT.U32.AND P0, PT, R22, 0x2, !P0 ;  /* 0x000000021600780c */ /* 0x000fe40004701070 */
[----:B------:R-:W-:Y:S01]  /*06f0*/  ISETP.EQ.OR P1, PT, R0, RZ, !P1 ;  /* 0x000000ff0000720c */ /* 0x000fe20004f22670 */
[----:B------:R-:W0:Y:S02]  /*0700*/  FENCE.VIEW.ASYNC.S ;  /* 0x00000000000073c6 */ /* 0x000e240000000000 */
[----:B0-----:R0:W1:Y:S01]  /*0710*/  @!UP0 SYNCS.EXCH.64 URZ, [UR6+0x60], UR4 ;  /* 0x00006004063f85b2 */ /* 0x0010620008000100 */
[----:B------:R-:W-:Y:S02]  /*0720*/  @P4 LEA.HI R2, R22, R22, RZ, 0x1 ;  /* 0x0000001616024211 */ /* 0x000fe400078f08ff */
[----:B------:R-:W-:-:S02]  /*0730*/  ISETP.EQ.AND P1, PT, R5, RZ, P1 ;  /* 0x000000ff0500720c */ /* 0x000fc40000f22270 */
[----:B------:R-:W-:Y:S02]  /*0740*/  @P4 SHF.R.S32.HI R2, RZ, 0x1, R2 ;  /* 0x00000001ff024819 */ /* 0x000fe40000011402 */
[----:B------:R-:W-:Y:S02]  /*0750*/  ISETP.GE.U32.AND P6, PT, R6, 0x2, PT ;  /* 0x000000020600780c */ /* 0x000fe40003fc6070 */
[----:B------:R-:W-:Y:S02]  /*0760*/  @P4 ISETP.NE.AND P5, PT, R2, R9, PT ;  /* 0x000000090200420c */ /* 0x000fe40003fa5270 */
[----:B------:R-:W-:Y:S02]  /*0770*/  SEL R2, RZ, 0x1, !P0 ;  /* 0x00000001ff027807 */ /* 0x000fe40004000000 */
[----:B------:R-:W-:Y:S02]  /*0780*/  @P4 SEL R23, RZ, 0x1, P5 ;  /* 0x00000001ff174807 */ /* 0x000fe40002800000 */
[----:B------:R-:W-:Y:S01]  /*0790*/  SEL R19, RZ, 0x1, !P1 ;  /* 0x00000001ff137807 */ /* 0x000fe20004800000 */
[----:B------:R0:W2:Y:S01]  /*07a0*/  @!UP1 SYNCS.EXCH.64 URZ, [UR6+0x68], UR4 ;  /* 0x00006804063f95b2 */ /* 0x0000a20008000100 */
[----:B------:R-:W-:Y:S01]  /*07b0*/  LOP3.LUT R23, R23, R2, RZ, 0xc0, !PT ;  /* 0x0000000217177212 */ /* 0x000fe200078ec0ff */
[----:B------:R-:W-:Y:S01]  /*07c0*/  NOP ;  /* 0x0000000000007918 */ /* 0x000fe20000000000 */
[----:B------:R-:W-:Y:S01]  /*07d0*/  SEL R19, R19, 0x2, P6 ;  /* 0x0000000213137807 */ /* 0x000fe20003000000 */
[----:B------:R-:W-:Y:S06]  /*07e0*/  @!P2 BRA `(.L_x_3) ;  /* 0x000000000008a947 */ /* 0x000fec0003800000 */
[----:B-12-4-:R-:W-:Y:S01]  /*07f0*/  UCGABAR_ARV ;  /* 0x00000000000079c7 */ /* 0x016fe20008000000 */
[----:B------:R-:W-:Y:S05]  /*0800*/  BRA `(.L_x_4) ;  /* 0x0000000000047947 */ /* 0x000fea0003800000 */
.L_x_3:
[----:B-12-4-:R-:W-:Y:S01]  /*0810*/  NOP ;  /* 0x0000000000007918 */ /* 0x016fe20000000000 */
.L_x_4:
[----:B------:R-:W1:Y:S01]  /*0820*/  LDC R2, c[0x0][0x65c] ;  /* 0x00019700ff027b82 */ /* 0x000e620000000800 */
[----:B------:R-:W-:Y:S02]  /*0830*/  IMAD.U32 R8, RZ, RZ, UR8 ;  /* 0x00000008ff087e24 */ /* 0x000fe4000f8e00ff */
[----:B------:R-:W-:Y:S01]  /*0840*/  IMAD.MOV.U32 R9, RZ, RZ, RZ ;  /* 0x000000ffff097224 */ /* 0x000fe200078e00ff */
[----:B-1----:R-:W-:-:S04]  /*0850*/  ISETP.NE.AND P1, PT, R2, 0x1, PT ;  /* 0x000000010200780c */ /* 0x002fc80003f25270 */
[----:B------:R-:W-:-:S09]  /*0860*/  P2R R5, PR, RZ, 0x2 ;  /* 0x00000002ff057803 */ /* 0x000fd20000000000 */
[----:B------:R-:W1:Y:S01]  /*0870*/  @P1 LDC R17, c[0x0][0x10] ;  /* 0x00000400ff111b82 */ /* 0x000e620000000800 */
[----:B------:R-:W-:Y:S02]  /*0880*/  @P1 IMAD.MOV.U32 R5, RZ, RZ, RZ ;  /* 0x000000ffff051224 */ /* 0x000fe400078e00ff */
[----:B------:R-:W-:-:S05]  /*0890*/  @P1 IMAD.MOV.U32 R13, RZ, RZ, RZ ;  /* 0x000000ffff0d1224 */ /* 0x000fca00078e00ff */
[----:B------:R-:W2:Y:S01]  /*08a0*/  @!P1 LDC R11, c[0x0][0xc] ;  /* 0x00000300ff0b9b82 */ /* 0x000ea20000000800 */
[----:B-1----:R-:W-:-:S04]  /*08b0*/  @P1 IMAD.WIDE.U32 R16, R17, UR8, R4 ;  /* 0x0000000811101c25 */ /* 0x002fc8000f8e0004 */
[----:B------:R-:W-:Y:S02]  /*08c0*/  @P1 IMAD.IADD R17, R17, 0x1, R13 ;  /* 0x0000000111111824 */ /* 0x000fe400078e020d */
[----:B--2---:R-:W-:-:S04]  /*08d0*/  @!P1 IMAD.WIDE.U32 R8, R4, R11, R8 ;  /* 0x0000000b04089225 */ /* 0x004fc800078e0008 */
[----:B------:R-:W-:Y:S02]  /*08e0*/  @!P1 IMAD.MOV.U32 R16, RZ, RZ, R8 ;  /* 0x000000ffff109224 */ /* 0x000fe400078e0008 */
[----:B------:R-:W-:Y:S01]  /*08f0*/  @!P1 IMAD.MOV.U32 R17, RZ, RZ, R9 ;  /* 0x000000ffff119224 */ /* 0x000fe200078e0009 */
[----:B------:R-:W-:Y:S06]  /*0900*/  @!P2 BRA `(.L_x_5) ;  /* 0x00000000000ca947 */ /* 0x000fec0003800000 */
[----:B------:R-:W-:Y:S01]  /*0910*/  UCGABAR_WAIT ;  /* 0x0000000000007dc7 */ /* 0x000fe20008000000 */
[----:B------:R-:W-:Y:S01]  /*0920*/  CCTL.IVALL ;  /* 0x00000000ff00798f */ /* 0x000fe20002000000 */
[----:B------:R-:W-:Y:S05]  /*0930*/  BRA `(.L_x_6) ;  /* 0x0000000000047947 */ /* 0x000fea0003800000 */
.L_x_5:
[----:B------:R-:W-:Y:S06]  /*0940*/  BAR.SYNC.DEFER_BLOCKING 0x0 ;  /* 0x0000000000007b1d */ /* 0x000fec0000010000 */
.L_x_6:
[----:B------:R-:W-:Y:S05]  /*0950*/  @!P3 BRA `(.L_x_7) ;  /* 0x0000008400f4b947 */ /* 0x000fea0003800000 */
[----:B------:R-:W-:-:S13]  /*0960*/  ISETP.GT.U32.AND P0, PT, R6, 0x1, PT ;  /* 0x000000010600780c */ /* 0x000fda0003f04070 */
[----:B0-----:R-:W-:Y:S05]  /*0970*/  @P0 EXIT ;  /* 0x000000000000094d */ /* 0x001fea0003800000 */
[----:B------:R-:W-:Y:S01]  /*0980*/  ULDC.64 UR4, c[0x0][0x650] ;  /* 0x0001940000047ab9 */ /* 0x000fe20000000a00 */
[----:B------:R-:W-:Y:S01]  /*0990*/  PRMT R0, RZ, 0x7610, R0 ;  /* 0x00007610ff007816 */ /* 0x000fe20000000000 */
[----:B------:R-:W-:Y:S01]  /*09a0*/  IMAD.MOV.U32 R107, RZ, RZ, -0x1 ;  /* 0xffffffffff6b7424 */ /* 0x000fe200078e00ff */
[----:B------:R-:W-:Y:S01]  /*09b0*/  ISETP.GE.U32.AND P0, PT, R16, UR4, PT ;  /* 0x0000000410007c0c */ /* 0x000fe2000bf06070 */
[----:B------:R-:W-:Y:S02]  /*09c0*/  IMAD.MOV.U32 R108, RZ, RZ, -0x1 ;  /* 0xffffffffff6c7424 */ /* 0x000fe400078e00ff */
[----:B------:R-:W-:Y:S01]  /*09d0*/  IMAD.MOV.U32 R105, RZ, RZ, -0x1 ;  /* 0xffffffffff697424 */ /* 0x000fe200078e00ff */
[----:B------:R-:W-:-:S13]  /*09e0*/  ISETP.GE.U32.AND.EX P0, PT, R17, UR5, PT, P0 ;  /* 0x0000000511007c0c */ /* 0x000fda000bf06100 */
[----:B------:R-:W-:Y:S05]  /*09f0*/  @P0 BRA `(.L_x_8) ;  /* 0x0000000400280947 */ /* 0x000fea0003800000 */
[----:B------:R-:W0:Y:S01]  /*0a00*/  LDC.64 R24, c[0x0][0x628] ;  /* 0x00018a00ff187b82 */ /* 0x000e220000000a00 */
[----:B------:R-:W-:Y:S02]  /*0a10*/  IMAD.MOV.U32 R8, RZ, RZ, R16 ;  /* 0x000000ffff087224 */ /* 0x000fe400078e0010 */
[----:B------:R-:W-:-:S05]  /*0a20*/  IMAD.MOV.U32 R9, RZ, RZ, R17 ;  /* 0x000000ffff097224 */ /* 0x000fca00078e0011 */
[----:B------:R-:W1:Y:S08]  /*0a30*/  LDC R0, c[0x0][0x630] ;  /* 0x00018c00ff007b82 */ /* 0x000e700000000800 */
[----:B------:R-:W2:Y:S01]  /*0a40*/  LDC.64 R26, c[0x0][0x620] ;  /* 0x00018800ff1a7b82 */ /* 0x000ea20000000a00 */
[----:B0-----:R-:W-:-:S04]  /*0a50*/  ISETP.NE.U32.AND P0, PT, R24, RZ, PT ;  /* 0x000000ff1800720c */ /* 0x001fc80003f05070 */
[----:B------:R-:W-:-:S13]  /*0a60*/  ISETP.NE.AND.EX P0, PT, R25, RZ, PT, P0 ;  /* 0x000000ff1900720c */ /* 0x000fda0003f05300 */
[----:B-12---:R-:W-:Y:S05]  /*0a70*/  @!P0 BRA `(.L_x_9) ;  /* 0x0000000000288947 */ /* 0x006fea0003800000 */
[----:B------:R-:W0:Y:S02]  /*0a80*/  LDC R13, c[0x0][0x634] ;  /* 0x00018d00ff0d7b82 */ /* 0x000e240000000800 */
[----:B0-----:R-:W-:-:S05]  /*0a90*/  IADD3 R13, P0, R16, R13, RZ ;  /* 0x0000000d100d7210 */ /* 0x001fca0007f1e0ff */
[----:B------:R-:W-:-:S04]  /*0aa0*/  IMAD.X R15, RZ, RZ, R17, P0 ;  /* 0x000000ffff0f7224 */ /* 0x000fc800000e0611 */
[----:B------:R-:W-:-:S04]  /*0ab0*/  IMAD.WIDE.U32 R8, R15, R24, RZ ;  /* 0x000000180f087225 */ /* 0x000fc800078e00ff */
[----:B------:R-:W-:-:S04]  /*0ac0*/  IMAD.WIDE.U32 R10, P0, R13, R25, R8 ;  /* 0x000000190d0a7225 */ /* 0x000fc80007800008 */
[----:B------:R-:W-:-:S04]  /*0ad0*/  IMAD.WIDE.U32 R8, R13, R24, RZ ;  /* 0x000000180d087225 */ /* 0x000fc800078e00ff */
[----:B------:R-:W-:Y:S01]  /*0ae0*/  IMAD.X R13, RZ, RZ, RZ, P0 ;  /* 0x000000ffff0d7224 */ /* 0x000fe200000e06ff */
[----:B------:R-:W-:Y:S01]  /*0af0*/  IADD3 RZ, P0, R9, R10, RZ ;  /* 0x0000000a09ff7210 */ /* 0x000fe20007f1e0ff */
[----:B------:R-:W-:-:S04]  /*0b00*/  IMAD.MOV.U32 R12, RZ, RZ, R11 ;  /* 0x000000ffff0c7224 */ /* 0x000fc800078e000b */
[----:B------:R-:W-:-:S08]  /*0b10*/  IMAD.WIDE.U32.X R8, R15, R25, R12, P0 ;  /* 0x000000190f087225 */ /* 0x000fd000000e040c */
.L_x_9:
[----:B------:R-:W0:Y:S01]  /*0b20*/  LDC.64 R24, c[0x0][0x640] ;  /* 0x00019000ff187b82 */ /* 0x000e220000000a00 */
[-CC-:B------:R-:W-:Y:S01]  /*0b30*/  SHF.R.U64 R105, R8, R0.reuse, R9.reuse ;  /* 0x0000000008697219 */ /* 0x180fe20000001209 */
[----:B------:R-:W-:Y:S01]  /*0b40*/  IMAD R30, R7, R21, R4 ;  /* 0x00000015071e7224 */ /* 0x000fe200078e0204 */
[----:B------:R-:W-:Y:S01]  /*0b50*/  SHF.R.U32.HI R0, RZ, R0, R9 ;  /* 0x00000000ff007219 */ /* 0x000fe20000011609 */
[----:B------:R-:W-:Y:S01]  /*0b60*/  IMAD.MOV.U32 R21, RZ, RZ, 0x1 ;  /* 0x00000001ff157424 */ /* 0x000fe200078e00ff */
[----:B------:R-:W-:-:S03]  /*0b70*/  IADD3 R5, P0, RZ, -R105, RZ ;  /* 0x80000069ff057210 */ /* 0x000fc60007f1e0ff */
[----:B------:R-:W1:Y:S02]  /*0b80*/  LDC R6, c[0x0][0x618] ;  /* 0x00018600ff067b82 */ /* 0x000e640000000800 */
[----:B------:R-:W-:-:S04]  /*0b90*/  IMAD.X R9, RZ, RZ, ~R0, P0 ;  /* 0x000000ffff097224 */ /* 0x000fc800000e0e00 */
[-C--:B------:R-:W-:Y:S02]  /*0ba0*/  IMAD R0, R9, R26.reuse, RZ ;  /* 0x0000001a09007224 */ /* 0x080fe400078e02ff */
[----:B------:R-:W2:Y:S01]  /*0bb0*/  LDC R11, c[0x0][0x608] ;  /* 0x00018200ff0b7b82 */ /* 0x000ea20000000800 */
[----:B------:R-:W-:-:S04]  /*0bc0*/  IMAD.WIDE.U32 R8, R5, R26, R16 ;  /* 0x0000001a05087225 */ /* 0x000fc800078e0010 */
[----:B------:R-:W-:-:S03]  /*0bd0*/  IMAD R5, R5, R27, R0 ;  /* 0x0000001b05057224 */ /* 0x000fc600078e0200 */
[----:B------:R-:W3:Y:S01]  /*0be0*/  LDC R12, c[0x0][0x658] ;  /* 0x00019600ff0c7b82 */ /* 0x000ee20000000800 */
[----:B0-----:R-:W-:Y:S01]  /*0bf0*/  ISETP.NE.U32.AND P0, PT, R24, RZ, PT ;  /* 0x000000ff1800720c */ /* 0x001fe20003f05070 */
[----:B------:R-:W-:Y:S02]  /*0c00*/  IMAD.IADD R5, R9, 0x1, R5 ;  /* 0x0000000109057824 */ /* 0x000fe400078e0205 */
[----:B------:R-:W-:Y:S01]  /*0c10*/  IMAD.MOV.U32 R9, RZ, RZ, -0x1 ;  /* 0xffffffffff097424 */ /* 0x000fe200078e00ff */
[----:B------:R-:W-:-:S03]  /*0c20*/  ISETP.NE.AND.EX P0, PT, R25, RZ, PT, P0 ;  /* 0x000000ff1900720c */ /* 0x000fc60003f05300 */
[----:B------:R-:W0:Y:S01]  /*0c30*/  LDC R15, c[0x0][0x600] ;  /* 0x00018000ff0f7b82 */ /* 0x000e220000000800 */
[-CC-:B-1----:R-:W-:Y:S02]  /*0c40*/  SHF.R.U64 R13, R8, R6.reuse, R5.reuse ;  /* 0x00000006080d7219 */ /* 0x182fe40000001205 */
[----:B------:R-:W-:-:S05]  /*0c50*/  SHF.R.U32.HI R0, RZ, R6, R5 ;  /* 0x00000006ff007219 */ /* 0x000fca0000011605 */
[----:B------:R-:W1:Y:S01]  /*0c60*/  LDC R14, c[0x0][0x648] ;  /* 0x00019200ff0e7b82 */ /* 0x000e620000000800 */
[-CC-:B--2---:R-:W-:Y:S02]  /*0c70*/  SHF.R.U64 R27, R13, R11.reuse, R0.reuse ;  /* 0x0000000b0d1b7219 */ /* 0x184fe40000001200 */
[----:B------:R-:W-:-:S05]  /*0c80*/  SHF.R.U32.HI R5, RZ, R11, R0 ;  /* 0x0000000bff057219 */ /* 0x000fca0000011600 */
[----:B------:R-:W2:Y:S01]  /*0c90*/  LDC R20, c[0x0][0x638] ;  /* 0x00018e00ff147b82 */ /* 0x000ea20000000800 */
[-CC-:B---3--:R-:W-:Y:S02]  /*0ca0*/  SHF.R.U64 R28, R27, R12.reuse, R5.reuse ;  /* 0x0000000c1b1c7219 */ /* 0x188fe40000001205 */
[-C--:B------:R-:W-:Y:S02]  /*0cb0*/  SHF.L.U32 R0, R9, R12.reuse, RZ ;  /* 0x0000000c09007219 */ /* 0x080fe400000006ff */
[----:B------:R-:W-:Y:S01]  /*0cc0*/  SHF.R.U32.HI R5, RZ, R12, R5 ;  /* 0x0000000cff057219 */ /* 0x000fe20000011605 */
[----:B------:R-:W-:Y:S01]  /*0cd0*/  IMAD.MOV.U32 R4, RZ, RZ, R28 ;  /* 0x000000ffff047224 */ /* 0x000fe200078e001c */
[----:B------:R-:W-:Y:S01]  /*0ce0*/  LOP3.LUT R10, RZ, R0, RZ, 0x33, !PT ;  /* 0x00000000ff0a7212 */ /* 0x000fe200078e33ff */
[----:B------:R-:W3:Y:S01]  /*0cf0*/  LDC R26, c[0x0][0x610] ;  /* 0x00018400ff1a7b82 */ /* 0x000ee20000000800 */
[----:B------:R-:W-:Y:S05]  /*0d00*/  @!P0 BRA `(.L_x_10) ;  /* 0x0000000000288947 */ /* 0x000fea0003800000 */
[----:B------:R-:W4:Y:S02]  /*0d10*/  LDC R9, c[0x0][0x64c] ;  /* 0x00019300ff097b82 */ /* 0x000f240000000800 */
[----:B----4-:R-:W-:-:S05]  /*0d20*/  IADD3 R9, P0, R28, R9, RZ ;  /* 0x000000091c097210 */ /* 0x010fca0007f1e0ff */
        /* <DEDUP_REMOVED lines=8> */
.L_x_10:
[----:B-1----:R-:W-:Y:S01]  /*0db0*/  SHF.R.U64 R4, R4, R14, R5 ;  /* 0x0000000e04047219 */ /* 0x002fe20000001205 */
[----:B0-----:R-:W-:Y:S01]  /*0dc0*/  VIADD R6, R15, 0xffffffff ;  /* 0xffffffff0f067836 */ /* 0x001fe20000000000 */
[----:B------:R-:W-:Y:S02]  /*0dd0*/  SHF.L.U32 R0, R21, R12, RZ ;  /* 0x0000000c15007219 */ /* 0x000fe400000006ff */
[----:B------:R-:W-:Y:S01]  /*0de0*/  LOP3.LUT R5, R27, R10, RZ, 0xc0, !PT ;  /* 0x0000000a1b057212 */ /* 0x000fe200078ec0ff */
[----:B------:R-:W-:Y:S01]  /*0df0*/  IMAD.MOV R7, RZ, RZ, -R4 ;  /* 0x000000ffff077224 */ /* 0x000fe200078e0a04 */
[----:B------:R-:W-:Y:S02]  /*0e00*/  SEL R3, R3, R30, !P1 ;  /* 0x0000001e03037207 */ /* 0x000fe40004800000 */
[----:B------:R-:W-:Y:S01]  /*0e10*/  LOP3.LUT R6, R13, R6, RZ, 0xc0, !PT ;  /* 0x000000060d067212 */ /* 0x000fe200078ec0ff */
[----:B------:R-:W-:Y:S02]  /*0e20*/  IMAD R4, R0, R4, R5 ;  /* 0x0000000400047224 */ /* 0x000fe400078e0205 */
[----:B--2---:R-:W-:-:S02]  /*0e30*/  IMAD R0, R7, R20, R28 ;  /* 0x0000001407007224 */ /* 0x004fc400078e021c */
[----:B---3--:R-:W-:Y:S02]  /*0e40*/  IMAD R3, R4, R26, R3 ;  /* 0x0000001a04037224 */ /* 0x008fe400078e0203 */
[----:B------:R-:W-:Y:S02]  /*0e50*/  IMAD.MOV.U32 R5, RZ, RZ, 0x1 ;  /* 0x00000001ff057424 */ /* 0x000fe400078e00ff */
[----:B------:R-:W-:-:S03]  /*0e60*/  IMAD R4, R0, R15, R6 ;  /* 0x0000000f00047224 */ /* 0x000fc600078e0206 */
[----:B------:R-:W-:Y:S02]  /*0e70*/  PRMT R0, R5, 0x7610, R0 ;  /* 0x0000761005007816 */ /* 0x000fe40000000000 */
[----:B------:R-:W-:Y:S02]  /*0e80*/  SEL R108, R4, R3, !P1 ;  /* 0x00000003046c7207 */ /* 0x000fe40004800000 */
[----:B------:R-:W-:-:S07]  /*0e90*/  SEL R107, R3, R4, !P1 ;  /* 0x00000004036b7207 */ /* 0x000fce0004800000 */
.L_x_8:
[----:B------:R-:W-:-:S08]  /*0ea0*/  NOP ;  /* 0x0000000000007918 */ /* 0x000fd00000000000 */
[----:B------:R-:W0:Y:S02]  /*0eb0*/  USETMAXREG.TRY_ALLOC.CTAPOOL UP0, 0xe8 ;  /* 0x000000e8000079c8 */ /* 0x000e240008000600 */
[----:B0-----:R-:W-:-:S13]  /*0ec0*/  PLOP3.LUT P0, PT, PT, PT, UP0, 0x80, 0x0 ;  /* 0x000000000000781c */ /* 0x001fda0003f0f008 */
[----:B------:R-:W-:Y:S05]  /*0ed0*/  @!P0 BRA `(.L_x_8) ;  /* 0xfffffffc00f08947 */ /* 0x000fea000383ffff */
[----:B------:R-:W-:Y:S01]  /*0ee0*/  ULDC.64 UR4, c[0x0][0x598] ;  /* 0x0001660000047ab9 */ /* 0x000fe20000000a00 */
[----:B------:R-:W-:Y:S01]  /*0ef0*/  ULDC.64 UR40, c[0x0][0x208] ;  /* 0x0000820000287ab9 */ /* 0x000fe20000000a00 */
[----:B------:R-:W-:-:S04]  /*0f00*/  ISETP.NE.U32.AND P0, PT, RZ, UR4, PT ;  /* 0x00000004ff007c0c */ /* 0x000fc8000bf05070 */
[----:B------:R-:W-:-:S13]  /*0f10*/  ISETP.NE.AND.EX P0, PT, RZ, UR5, PT, P0 ;  /* 0x00000005ff007c0c */ /* 0x000fda000bf05300 */
[----:B------:R-:W-:Y:S05]  /*0f20*/  @!P0 BRA `(.L_x_11) ;  /* 0x00000000001c8947 */ /* 0x000fea0003800000 */
[----:B------:R-:W0:Y:S02]  /*0f30*/  LDC.64 R4, c[0x0][0x598] ;  /* 0x00016600ff047b82 */ /* 0x000e240000000a00 */
[----:B0-----:R-:W2:Y:S02]  /*0f40*/  LDG.E.64 R4, desc[UR40][R4.64] ;  /* 0x0000002804047981 */ /* 0x001ea4000c1e1b00 */
[----:B--2---:R-:W-:-:S04]  /*0f50*/  ISETP.NE.U32.AND P0, PT, R4, RZ, PT ;  /* 0x000000ff0400720c */ /* 0x004fc80003f05070 */
[----:B------:R-:W-:-:S13]  /*0f60*/  ISETP.NE.AND.EX P0, PT, R5, RZ, PT, P0 ;  /* 0x000000ff0500720c */ /* 0x000fda0003f05300 */
[----:B------:R-:W-:Y:S05]  /*0f70*/  @!P0 BRA `(.L_x_11) ;  /* 0x0000000000088947 */ /* 0x000fea0003800000 */
[----:B------:R0:W5:Y:S01]  /*0f80*/  LD.E R104, desc[UR40][R4.64] ;  /* 0x0000002804687980 */ /* 0x000162000c101900 */
[----:B------:R-:W-:Y:S05]  /*0f90*/  BRA `(.L_x_12) ;  /* 0x0000000000247947 */ /* 0x000fea0003800000 */
.L_x_11:
[----:B------:R-:W-:Y:S02]  /*0fa0*/  ULDC.64 UR4, c[0x0][0x588] ;  /* 0x0001620000047ab9 */ /* 0x000fe40000000a00 */
[----:B------:R-:W-:-:S04]  /*0fb0*/  ISETP.NE.U32.AND P0, PT, RZ, UR4, PT ;  /* 0x00000004ff007c0c */ /* 0x000fc8000bf05070 */
[----:B------:R-:W-:-:S13]  /*0fc0*/  ISETP.NE.AND.EX P0, PT, RZ, UR5, PT, P0 ;  /* 0x00000005ff007c0c */ /* 0x000fda000bf05300 */
[----:B------:R-:W-:Y:S05]  /*0fd0*/  @!P0 BRA `(.L_x_13) ;  /* 0x00000000000c8947 */ /* 0x000fea0003800000 */
[----:B------:R-:W0:Y:S02]  /*0fe0*/  LDC.64 R4, c[0x0][0x588] ;  /* 0x00016200ff047b82 */ /* 0x000e240000000a00 */
[----:B0-----:R1:W5:Y:S01]  /*0ff0*/  LDG.E R104, desc[UR40][R4.64] ;  /* 0x0000002804687981 */ /* 0x001362000c1e1900 */
[----:B------:R-:W-:Y:S05]  /*1000*/  BRA `(.L_x_12) ;  /* 0x0000000000087947 */ /* 0x000fea0003800000 */
.L_x_13:
[----:B------:R-:W-:Y:S02]  /*1010*/  ULDC UR4, c[0x0][0x580] ;  /* 0x0001600000047ab9 */ /* 0x000fe40000000800 */
[----:B------:R-:W-:-:S07]  /*1020*/  IMAD.U32 R104, RZ, RZ, UR4 ;  /* 0x00000004ff687e24 */ /* 0x000fce000f8e00ff */
.L_x_12:
[----:B------:R-:W-:Y:S02]  /*1030*/  ULDC.64 UR4, c[0x0][0x5a0] ;  /* 0x0001680000047ab9 */ /* 0x000fe40000000a00 */
[----:B------:R-:W-:-:S04]  /*1040*/  ISETP.NE.U32.AND P0, PT, RZ, UR4, PT ;  /* 0x00000004ff007c0c */ /* 0x000fc8000bf05070 */
[----:B------:R-:W-:-:S13]  /*1050*/  ISETP.NE.AND.EX P0, PT, RZ, UR5, PT, P0 ;  /* 0x00000005ff007c0c */ /* 0x000fda000bf05300 */
[----:B------:R-:W-:Y:S05]  /*1060*/  @!P0 BRA `(.L_x_14) ;  /* 0x00000000001c8947 */ /* 0x000fea0003800000 */
[----:B01----:R-:W0:Y:S02]  /*1070*/  LDC.64 R4, c[0x0][0x5a0] ;  /* 0x00016800ff047b82 */ /* 0x003e240000000a00 */
[----:B0-----:R-:W2:Y:S02]  /*1080*/  LDG.E.64 R4, desc[UR40][R4.64] ;  /* 0x0000002804047981 */ /* 0x001ea4000c1e1b00 */
[----:B--2---:R-:W-:-:S04]  /*1090*/  ISETP.NE.U32.AND P0, PT, R4, RZ, PT ;  /* 0x000000ff0400720c */ /* 0x004fc80003f05070 */
[----:B------:R-:W-:-:S13]  /*10a0*/  ISETP.NE.AND.EX P0, PT, R5, RZ, PT, P0 ;  /* 0x000000ff0500720c */ /* 0x000fda0003f05300 */
[----:B------:R-:W-:Y:S05]  /*10b0*/  @!P0 BRA `(.L_x_14) ;  /* 0x0000000000088947 */ /* 0x000fea0003800000 */
[----:B------:R0:W5:Y:S01]  /*10c0*/  LD.E R106, desc[UR40][R4.64] ;  /* 0x00000028046a7980 */ /* 0x000162000c101900 */
[----:B------:R-:W-:Y:S05]  /*10d0*/  BRA `(.L_x_15) ;  /* 0x0000000000247947 */ /* 0x000fea0003800000 */
.L_x_14:
[----:B------:R-:W-:Y:S02]  /*10e0*/  ULDC.64 UR4, c[0x0][0x590] ;  /* 0x0001640000047ab9 */ /* 0x000fe40000000a00 */
[----:B------:R-:W-:-:S04]  /*10f0*/  ISETP.NE.U32.AND P0, PT, RZ, UR4, PT ;  /* 0x00000004ff007c0c */ /* 0x000fc8000bf05070 */
[----:B------:R-:W-:-:S13]  /*1100*/  ISETP.NE.AND.EX P0, PT, RZ, UR5, PT, P0 ;  /* 0x00000005ff007c0c */ /* 0x000fda000bf05300 */
[----:B------:R-:W-:Y:S05]  /*1110*/  @!P0 BRA `(.L_x_16) ;  /* 0x00000000000c8947 */ /* 0x000fea0003800000 */
[----:B01----:R-:W0:Y:S02]  /*1120*/  LDC.64 R4, c[0x0][0x590] ;  /* 0x00016400ff047b82 */ /* 0x003e240000000a00 */
[----:B0-----:R1:W5:Y:S01]  /*1130*/  LDG.E R106, desc[UR40][R4.64] ;  /* 0x00000028046a7981 */ /* 0x001362000c1e1900 */
[----:B------:R-:W-:Y:S05]  /*1140*/  BRA `(.L_x_15) ;  /* 0x0000000000087947 */ /* 0x000fea0003800000 */
.L_x_16:
[----:B------:R-:W-:Y:S02]  /*1150*/  ULDC UR4, c[0x0][0x584] ;  /* 0x0001610000047ab9 */ /* 0x000fe40000000800 */
[----:B------:R-:W-:-:S07]  /*1160*/  IMAD.U32 R106, RZ, RZ, UR4 ;  /* 0x00000004ff6a7e24 */ /* 0x000fce000f8e00ff */
.L_x_15:
[----:B------:R-:W-:-:S13]  /*1170*/  LOP3.LUT P0, RZ, R0, 0xff, RZ, 0xc0, !PT ;  /* 0x000000ff00ff7812 */ /* 0x000fda000780c0ff */
[----:B------:R-:W-:Y:S05]  /*1180*/  @!P0 EXIT ;  /* 0x000000000000894d */ /* 0x000fea0003800000 */
[----:B------:R-:W-:Y:S01]  /*1190*/  ULDC UR4, c[0x0][0x28c] ;  /* 0x0000a30000047ab9 */ /* 0x000fe20000000800 */
[----:B------:R-:W-:Y:S01]  /*11a0*/  LOP3.LUT R118, R19, 0x1, RZ, 0xfc, !PT ;  /* 0x0000000113767812 */ /* 0x000fe200078efcff */
[----:B------:R-:W-:Y:S01]  /*11b0*/  UIADD3 UR4, UR4, 0x3f, URZ ;  /* 0x0000003f04047890 */ /* 0x000fe2000fffe03f */
[----:B------:R-:W-:Y:S01]  /*11c0*/  UMOV UR36, URZ ;  /* 0x0000003f00247c82 */ /* 0x000fe20008000000 */
[----:B------:R-:W-:Y:S02]  /*11d0*/  UMOV UR37, URZ ;  /* 0x0000003f00257c82 */ /* 0x000fe40008000000 */
[----:B------:R-:W-:-:S04]  /*11e0*/  USHF.R.S32.HI UR5, URZ, 0x1f, UR4 ;  /* 0x0000001f3f057899 */ /* 0x000fc80008011404 */
[----:B------:R-:W-:-:S04]  /*11f0*/  ULEA.HI UR5, UR5, UR4, URZ, 0x6 ;  /* 0x0000000405057291 */ /* 0x000fc8000f8f303f */
[----:B------:R-:W-:-:S12]  /*1200*/  USHF.R.S32.HI UR38, URZ, 0x6, UR5 ;  /* 0x000000063f267899 */ /* 0x000fd80008011405 */
.L_x_192:
[----:B------:R-:W-:Y:S01]  /*1210*/  LOP3.LUT R0, R18, 0x80, RZ, 0xc0, !PT ;  /* 0x0000008012007812 */ /* 0x000fe200078ec0ff */
[----:B------:R-:W2:Y:S01]  /*1220*/  S2UR UR6, SR_CgaCtaId ;  /* 0x00000000000679c3 */ /* 0x000ea20000008800 */
[----:B------:R-:W-:Y:S02]  /*1230*/  UMOV UR39, 0x400 ;  /* 0x0000040000277882 */ /* 0x000fe40000000000 */
[----:B------:R-:W-:-:S06]  /*1240*/  SHF.R.U32.HI R0, RZ, 0x7, R0 ;  /* 0x00000007ff007819 */ /* 0x000fcc0000011600 */
[----:B---3--:R-:W3:Y:S01]  /*1250*/  SHFL.IDX PT, R0, R0, RZ, 0x1f ;  /* 0x00001fff00007589 */ /* 0x008ee200000e0000 */
[----:B--2---:R-:W-:Y:S01]  /*1260*/  ULEA UR39, UR6, UR39, 0x18 ;  /* 0x0000002706277291 */ /* 0x004fe2000f8ec03f */
[----:B---3--:R-:W-:-:S13]  /*1270*/  R2UR UR4, R0 ;  /* 0x00000000000472ca */ /* 0x008fda00000e0000 */
[----:B------:R-:W-:-:S04]  /*1280*/  ULEA.HI UR5, UR4, UR4, URZ, 0x1 ;  /* 0x0000000404057291 */ /* 0x000fc8000f8f083f */
[----:B------:R-:W-:-:S04]  /*1290*/  ULOP3.LUT UR5, UR5, 0x7fffe, URZ, 0xc0, !UPT ;  /* 0x0007fffe05057892 */ /* 0x000fc8000f8ec03f */
[----:B------:R-:W-:-:S03]  /*12a0*/  UIADD3 UR5, UR4, -UR5, URZ ;  /* 0x8000000504057290 */ /* 0x000fc6000fffe03f */
[----:B------:R-:W-:Y:S01]  /*12b0*/  ULDC UR4, c[0x0][0x28c] ;  /* 0x0000a30000047ab9 */ /* 0x000fe20000000800 */
[----:B------:R-:W-:Y:S01]  /*12c0*/  ULEA UR5, UR5, UR39, 0xd ;  /* 0x0000002705057291 */ /* 0x000fe2000f8e683f */
[----:B------:R-:W-:-:S03]  /*12d0*/  ISETP.LT.AND P0, PT, RZ, UR4, PT ;  /* 0x00000004ff007c0c */ /* 0x000fc6000bf01270 */
[----:B------:R-:W-:-:S04]  /*12e0*/  UIADD3 UR5, UR5, 0x100, URZ ;  /* 0x0000010005057890 */ /* 0x000fc8000fffe03f */
[----:B------:R-:W-:-:S04]  /*12f0*/  USHF.R.U32.HI UR5, URZ, 0x4, UR5 ;  /* 0x000000043f057899 */ /* 0x000fc80008011605 */
[----:B------:R-:W-:Y:S02]  /*1300*/  ULOP3.LUT UR42, UR5, 0x3fff, URZ, 0xc0, !UPT ;  /* 0x00003fff052a7892 */ /* 0x000fe4000f8ec03f */
[----:B01--45:R-:W-:Y:S10]  /*1310*/  @P0 BRA `(.L_x_17) ;  /* 0x0000000000400947 */ /* 0x033ff40003800000 */
[----:B------:R-:W-:Y:S01]  /*1320*/  MOV R0, 0x0 ;  /* 0x0000000000007802 */ /* 0x000fe20000000f00 */
[----:B------:R-:W-:Y:S01]  /*1330*/  ULDC.64 UR4, c[0x4][0x68] ;  /* 0x01001a0000047ab9 */ /* 0x000fe20000000a00 */
[----:B------:R-:W-:Y:S01]  /*1340*/  ULDC.64 UR6, c[0x4][0x8] ;  /* 0x0100020000067ab9 */ /* 0x000fe20000000a00 */
[----:B01----:R-:W-:Y:S01]  /*1350*/  IMAD.U32 R4, RZ, RZ, UR4 ;  /* 0x00000004ff047e24 */ /* 0x003fe2000f8e00ff */
[----:B------:R0:W1:Y:S01]  /*1360*/  LDC.64 R14, c[0x4][R0] ;  /* 0x01000000000e7b82 */ /* 0x0000620000000a00 */
[----:B------:R-:W-:Y:S01]  /*1370*/  IMAD.U32 R5, RZ, RZ, UR5 ;  /* 0x00000005ff057e24 */ /* 0x000fe2000f8e00ff */
[----:B------:R-:W-:Y:S01]  /*1380*/  ULDC.64 UR4, c[0x4][0x70] ;  /* 0x01001c0000047ab9 */ /* 0x000fe20000000a00 */
[----:B------:R-:W-:Y:S02]  /*1390*/  IMAD.U32 R10, RZ, RZ, UR6 ;  /* 0x00000006ff0a7e24 */ /* 0x000fe4000f8e00ff */
[----:B------:R-:W-:Y:S02]  /*13a0*/  IMAD.U32 R6, RZ, RZ, UR4 ;  /* 0x00000004ff067e24 */ /* 0x000fe4000f8e00ff */
[----:B------:R-:W-:-:S02]  /*13b0*/  IMAD.U32 R7, RZ, RZ, UR5 ;  /* 0x00000005ff077e24 */ /* 0x000fc4000f8e00ff */
[----:B------:R-:W-:Y:S02]  /*13c0*/  IMAD.U32 R11, RZ, RZ, UR7 ;  /* 0x00000007ff0b7e24 */ /* 0x000fe4000f8e00ff */
[----:B------:R-:W-:Y:S02]  /*13d0*/  IMAD.MOV.U32 R8, RZ, RZ, 0x1e1 ;  /* 0x000001e1ff087424 */ /* 0x000fe400078e00ff */
[----:B------:R-:W-:Y:S02]  /*13e0*/  IMAD.MOV.U32 R12, RZ, RZ, 0x1 ;  /* 0x00000001ff0c7424 */ /* 0x000fe400078e00ff */
[----:B0-----:R-:W-:-:S07]  /*13f0*/  IMAD.MOV.U32 R13, RZ, RZ, RZ ;  /* 0x000000ffff0d7224 */ /* 0x001fce00078e00ff */
[----:B------:R-:W-:-:S07]  /*1400*/  LEPC R20, `(.L_x_17) ;  /* 0x000000001014794e */ /* 0x000fce0000000000 */
[----:B-1---5:R-:W-:Y:S05]  /*1410*/  CALL.ABS.NOINC R14 ;  /* 0x000000000e007343 */ /* 0x022fea0003c00000 */
.L_x_17:
[----:B------:R-:W-:-:S13]  /*1420*/  ISETP.NE.AND P0, PT, R118, 0x3, PT ;  /* 0x000000037600780c */ /* 0x000fda0003f05270 */
[----:B------:R-:W-:Y:S05]  /*1430*/  @!P0 BRA `(.L_x_18) ;  /* 0x0000000000048947 */ /* 0x000fea0003800000 */
[----:B------:R-:W-:Y:S01]  /*1440*/  BPT.TRAP 0x1 ;  /* 0x000000040000795c */ /* 0x000fe20000300000 */
.L_x_18:
[----:B------:R-:W-:Y:S02]  /*1450*/  IMAD.U32 R3, RZ, RZ, UR37 ;  /* 0x00000025ff037e24 */ /* 0x000fe4000f8e00ff */
[----:B------:R-:W-:-:S03]  /*1460*/  IMAD.U32 R0, RZ, RZ, UR36 ;  /* 0x00000024ff007e24 */ /* 0x000fc6000f8e00ff */
[----:B------:R-:W-:Y:S02]  /*1470*/  LEA R3, R3, UR39, 0x3 ;  /* 0x0000002703037c11 */ /* 0x000fe4000f8e18ff */
[----:B------:R-:W-:-:S04]  /*1480*/  SHF.L.U32 R0, R0, 0x1f, RZ ;  /* 0x0000001f00007819 */ /* 0x000fc800000006ff */
[----:B------:R2:W3:Y:S01]  /*1490*/  SYNCS.PHASECHK.TRANS64.TRYWAIT P1, [R3+URZ], R0 ;  /* 0x00000000030075a7 */ /* 0x0004e2000802017f */
[----:B------:R-:W-:Y:S05]  /*14a0*/  @!P0 BRA `(.L_x_19) ;  /* 0x0000000000048947 */ /* 0x000fea0003800000 */
[----:B------:R-:W-:Y:S01]  /*14b0*/  BPT.TRAP 0x1 ;  /* 0x000000040000795c */ /* 0x000fe20000300000 */
.L_x_19:
[----:B---3--:R-:W-:Y:S05]  /*14c0*/  @P1 BRA `(.L_x_20) ;  /* 0x0000000000081947 */ /* 0x008fea0003800000 */
[----:B------:R-:W3:Y:S02]  /*14d0*/  SYNCS.PHASECHK.TRANS64.TRYWAIT P1, [R3+URZ], R0 ;  /* 0x00000000030075a7 */ /* 0x000ee4000802017f */
[----:B---3--:R-:W-:Y:S05]  /*14e0*/  @!P1 BRA `(.L_x_21) ;  /* 0x0000009000989947 */ /* 0x008fea0003800000 */
.L_x_20:
[----:B------:R-:W-:-:S04]  /*14f0*/  UISETP.LT.AND UP0, UPT, UR38, 0x1, UPT ;  /* 0x000000012600788c */ /* 0x000fc8000bf01270 */
[----:B------:R-:W-:-:S06]  /*1500*/  USEL UR4, UR38, 0x1, UP0 ;  /* 0x0000000126047887 */ /* 0x000fcc0008000000 */
[----:B--23--:R-:W-:Y:S01]  /*1510*/  IMAD.U32 R0, RZ, RZ, UR4 ;  /* 0x00000004ff007e24 */ /* 0x00cfe2000f8e00ff */
[----:B------:R-:W-:Y:S05]  /*1520*/  WARPSYNC.ALL ;  /* 0x0000000000007948 */ /* 0x000fea0003800000 */
[----:B------:R-:W-:-:S04]  /*1530*/  IADD3 R0, -R0, UR38, RZ ;  /* 0x0000002600007c10 */ /* 0x000fc8000fffe1ff */
[----:B------:R-:W-:Y:S01]  /*1540*/  ISETP.GE.AND P1, PT, R0, 0x1, PT ;  /* 0x000000010000780c */ /* 0x000fe20003f26270 */
[----:B------:R-:W-:Y:S01]  /*1550*/  UIADD3 UR4, UR39, 0x28100, URZ ;  /* 0x0002810027047890 */ /* 0x000fe2000fffe03f */
[----:B------:R-:W-:Y:S01]  /*1560*/  WARPGROUP.ARRIVE ;  /* 0x00000000000079c5 */ /* 0x000fe20000000000 */
[----:B------:R-:W-:Y:S02]  /*1570*/  ULOP3.LUT UR24, UR42, 0x10000, URZ, 0xfc, !UPT ;  /* 0x000100002a187892 */ /* 0x000fe4000f8efc3f */
[----:B------:R-:W-:Y:S01]  /*1580*/  USHF.R.U32.HI UR4, URZ, 0x4, UR4 ;  /* 0x000000043f047899 */ /* 0x000fe20008011604 */
[----:B------:R-:W-:Y:S01]  /*1590*/  UMOV UR5, 0x40000040 ;  /* 0x4000004000057882 */ /* 0x000fe20000000000 */
[----:B------:R-:W-:Y:S02]  /*15a0*/  UMOV UR7, 0x40000040 ;  /* 0x4000004000077882 */ /* 0x000fe40000000000 */
[----:B------:R-:W-:Y:S02]  /*15b0*/  ULOP3.LUT UR25, UR4, 0x3fff, URZ, 0xc0, !UPT ;  /* 0x00003fff04197892 */ /* 0x000fe4000f8ec03f */
[----:B------:R-:W-:-:S02]  /*15c0*/  ULEA UR4, UR37, UR24, 0xb ;  /* 0x0000001825047291 */ /* 0x000fc4000f8e583f */
[----:B------:R-:W-:Y:S01]  /*15d0*/  ULOP3.LUT UR25, UR25, 0x10000, URZ, 0xfc, !UPT ;  /* 0x0001000019197892 */ /* 0x000fe2000f8efc3f */
[----:B------:R-:W-:Y:S01]  /*15e0*/  UMOV UR9, UR5 ;  /* 0x0000000500097c82 */ /* 0x000fe20008000000 */
[----:B------:R-:W-:Y:S02]  /*15f0*/  UMOV UR11, 0x40000040 ;  /* 0x40000040000b7882 */ /* 0x000fe40000000000 */
[----:B------:R-:W-:Y:S01]  /*1600*/  UIMAD UR6, UR37, 0x280, UR25 ;  /* 0x00000280250678a4 */ /* 0x000fe2000f8e0219 */
[----:B------:R-:W-:Y:S01]  /*1610*/  UMOV UR8, UR4 ;  /* 0x0000000400087c82 */ /* 0x000fe20008000000 */
[----:B------:R-:W-:Y:S02]  /*1620*/  UMOV UR12, UR4 ;  /* 0x00000004000c7c82 */ /* 0x000fe40008000000 */
[----:B------:R-:W-:Y:S02]  /*1630*/  UIADD3 UR10, UR6, 0x80, URZ ;  /* 0x00000080060a7890 */ /* 0x000fe4000fffe03f */
[----:B------:R-:W-:Y:S01]  /*1640*/  UIADD3 UR14, UR6, 0x100, URZ ;  /* 0x00000100060e7890 */ /* 0x000fe2000fffe03f */
[----:B------:R-:W-:-:S02]  /*1650*/  UMOV UR13, UR5 ;  /* 0x00000005000d7c82 */ /* 0x000fc40008000000 */
[----:B------:R-:W-:Y:S01]  /*1660*/  HGMMA.64x16x16.F32.BF16 R96, gdesc[UR4], RZ, !UPT, gsb0 ;  /* 0x00200000046079f0 */ /* 0x000fe2000c0018ff */
[----:B------:R-:W-:Y:S01]  /*1670*/  UMOV UR15, 0x40000040 ;  /* 0x40000040000f7882 */ /* 0x000fe20000000000 */
[----:B------:R-:W-:Y:S01]  /*1680*/  UIADD3 UR18, UR6, 0x180, URZ ;  /* 0x0000018006127890 */ /* 0x000fe2000fffe03f */
[----:B------:R-:W-:Y:S01]  /*1690*/  UMOV UR16, UR4 ;  /* 0x0000000400107c82 */ /* 0x000fe20008000000 */
[----:B------:R-:W-:Y:S01]  /*16a0*/  UMOV UR17, UR5 ;  /* 0x0000000500117c82 */ /* 0x000fe20008000000 */
[----:B------:R-:W-:Y:S01]  /*16b0*/  UMOV UR19, 0x40000040 ;  /* 0x4000004000137882 */ /* 0x000fe20000000000 */
[----:B------:R-:W-:Y:S01]  /*16c0*/  UIADD3 UR22, UR6, 0x200, URZ ;  /* 0x0000020006167890 */ /* 0x000fe2000fffe03f */
[----:B------:R-:W-:Y:S01]  /*16d0*/  UMOV UR20, UR4 ;  /* 0x0000000400147c82 */ /* 0x000fe20008000000 */
[----:B------:R-:W-:Y:S01]  /*16e0*/  UMOV UR21, UR5 ;  /* 0x0000000500157c82 */ /* 0x000fe20008000000 */
[----:B------:R-:W-:Y:S01]  /*16f0*/  UMOV UR23, 0x40000040 ;  /* 0x4000004000177882 */ /* 0x000fe20000000000 */
[----:B------:R-:W-:Y:S01]  /*1700*/  UIADD3 UR30, UR6, 0x202, URZ ;  /* 0x00000202061e7890 */ /* 0x000fe2000fffe03f */
[----:B------:R-:W-:Y:S01]  /*1710*/  UMOV UR31, 0x40000040 ;  /* 0x40000040001f7882 */ /* 0x000fe20000000000 */
[----:B------:R-:W-:Y:S01]  /*1720*/  UIADD3 UR5, UR4, 0x402, URZ ;  /* 0x0000040204057890 */ /* 0x000fe2000fffe03f */
[----:B------:R-:W-:-:S02]  /*1730*/  WARPGROUP.DEPBAR.LE gsb0, 0x0 ;  /* 0x00008000000079c5 */ /* 0x000fc40000010000 */
[----:B------:R-:W-:-:S06]  /*1740*/  WARPGROUP.ARRIVE ;  /* 0x00000000000079c5 */ /* 0x000fcc0000000000 */
[----:B------:R-:W-:Y:S01]  /*1750*/  HGMMA.64x16x16.F32.BF16 R80, gdesc[UR8], RZ, !UPT, gsb0 ;  /* 0x00200000085079f0 */ /* 0x000fe2000c0018ff */
[----:B------:R-:W-:Y:S02]  /*1760*/  UIADD3 UR8, UR4, 0x400, URZ ;  /* 0x0000040004087890 */ /* 0x000fe4000fffe03f */
[----:B------:R-:W-:Y:S02]  /*1770*/  WARPGROUP.DEPBAR.LE gsb0, 0x0 ;  /* 0x00008000000079c5 */ /* 0x000fe40000010000 */
[----:B------:R-:W-:-:S06]  /*1780*/  WARPGROUP.ARRIVE ;  /* 0x00000000000079c5 */ /* 0x000fcc0000000000 */
[----:B------:R-:W-:Y:S03]  /*1790*/  HGMMA.64x16x16.F32.BF16 R64, gdesc[UR12], RZ, !UPT, gsb0 ;  /* 0x002000000c4079f0 */ /* 0x000fe6000c0018ff */
[----:B------:R-:W-:Y:S02]  /*17a0*/  WARPGROUP.DEPBAR.LE gsb0, 0x0 ;  /* 0x00008000000079c5 */ /* 0x000fe40000010000 */
[----:B------:R-:W-:-:S06]  /*17b0*/  WARPGROUP.ARRIVE ;  /* 0x00000000000079c5 */ /* 0x000fcc0000000000 */
[----:B------:R-:W-:Y:S03]  /*17c0*/  HGMMA.64x16x16.F32.BF16 R48, gdesc[UR16], RZ, !UPT, gsb0 ;  /* 0x00200000103079f0 */ /* 0x000fe6000c0018ff */
[----:B------:R-:W-:Y:S02]  /*17d0*/  WARPGROUP.DEPBAR.LE gsb0, 0x0 ;  /* 0x00008000000079c5 */ /* 0x000fe40000010000 */
[----:B------:R-:W-:-:S06]  /*17e0*/  WARPGROUP.ARRIVE ;  /* 0x00000000000079c5 */ /* 0x000fcc0000000000 */
[----:B------:R-:W-:Y:S01]  /*17f0*/  HGMMA.64x16x16.F32.BF16 R32, gdesc[UR20], RZ, !UPT, gsb0 ;  /* 0x00200000142079f0 */ /* 0x000fe2000c0018ff */
[----:B------:R-:W-:Y:S01]  /*1800*/  UMOV UR20, UR8 ;  /* 0x0000000800147c82 */ /* 0x000fe20008000000 */
[----:B------:R-:W-:Y:S01]  /*1810*/  UMOV UR21, 0x40000040 ;  /* 0x4000004000157882 */ /* 0x000fe20000000000 */
[----:B------:R-:W-:Y:S01]  /*1820*/  UMOV UR16, UR20 ;  /* 0x0000001400107c82 */ /* 0x000fe20008000000 */
[----:B------:R-:W-:Y:S01]  /*1830*/  UMOV UR17, UR21 ;  /* 0x0000001500117c82 */ /* 0x000fe20008000000 */
[----:B------:R-:W-:Y:S01]  /*1840*/  UMOV UR12, UR20 ;  /* 0x00000014000c7c82 */ /* 0x000fe20008000000 */
[----:B------:R-:W-:Y:S01]  /*1850*/  UMOV UR13, UR21 ;  /* 0x00000015000d7c82 */ /* 0x000fe20008000000 */
[----:B------:R-:W-:Y:S01]  /*1860*/  UMOV UR8, UR20 ;  /* 0x0000001400087c82 */ /* 0x000fe20008000000 */
[----:B------:R-:W-:Y:S01]  /*1870*/  UMOV UR9, UR21 ;  /* 0x0000001500097c82 */ /* 0x000fe20008000000 */
[----:B------:R-:W-:Y:S02]  /*1880*/  WARPGROUP.DEPBAR.LE gsb0, 0x0 ;  /* 0x00008000000079c5 */ /* 0x000fe40000010000 */
[----:B------:R-:W-:-:S06]  /*1890*/  WARPGROUP.ARRIVE ;  /* 0x00000000000079c5 */ /* 0x000fcc0000000000 */
[----:B------:R-:W-:Y:S01]  /*18a0*/  HGMMA.64x16x16.F32.BF16 R24, gdesc[UR20], RZ, !UPT, gsb0 ;  /* 0x00200000141879f0 */ /* 0x000fe2000c0018ff */
[----:B------:R-:W-:Y:S01]  /*18b0*/  UMOV UR22, UR6 ;  /* 0x0000000600167c82 */ /* 0x000fe20008000000 */
[----:B------:R-:W-:Y:S01]  /*18c0*/  UMOV UR23, UR7 ;  /* 0x0000000700177c82 */ /* 0x000fe20008000000 */
[----:B------:R-:W-:Y:S01]  /*18d0*/  UMOV UR7, 0x40000040 ;  /* 0x4000004000077882 */ /* 0x000fe20000000000 */
[----:B------:R-:W-:Y:S02]  /*18e0*/  WARPGROUP.DEPBAR.LE gsb0, 0x0 ;  /* 0x00008000000079c5 */ /* 0x000fe40000010000 */
[----:B------:R-:W-:-:S06]  /*18f0*/  WARPGROUP.ARRIVE ;  /* 0x00000000000079c5 */ /* 0x000fcc0000000000 */
[----:B------:R-:W-:Y:S01]  /*1900*/  HGMMA.64x16x16.F32.BF16 R40, gdesc[UR16], RZ, !UPT, gsb0 ;  /* 0x00200000102879f0 */ /* 0x000fe2000c0018ff */
[----:B------:R-:W-:Y:S01]  /*1910*/  UIADD3 UR18, UR6, 0x102, URZ ;  /* 0x0000010206127890 */ /* 0x000fe2000fffe03f */
        /* <DEDUP_REMOVED lines=9> */
[----:B------:R-:W-:Y:S02]  /*19b0*/  UIADD3 UR8, UR4, 0x2, URZ ;  /* 0x0000000204087890 */ /* 0x000fe4000fffe03f */
[----:B------:R-:W-:Y:S01]  /*19c0*/  UIADD3 UR10, UR6, 0x2, URZ ;  /* 0x00000002060a7890 */ /* 0x000fe2000fffe03f */
[----:B------:R-:W-:Y:S01]  /*19d0*/  UMOV UR9, 0x40000040 ;  /* 0x4000004000097882 */ /* 0x000fe20000000000 */
[----:B------:R-:W-:Y:S01]  /*19e0*/  UMOV UR11, 0x40000040 ;  /* 0x40000040000b7882 */ /* 0x000fe20000000000 */
[----:B------:R-:W-:Y:S02]  /*19f0*/  UMOV UR13, UR9 ;  /* 0x00000009000d7c82 */ /* 0x000fe40008000000 */
[----:B------:R-:W-:Y:S01]  /*1a00*/  UMOV UR12, UR8 ;  /* 0x00000008000c7c82 */ /* 0x000fe20008000000 */
[----:B------:R-:W-:Y:S01]  /*1a10*/  UMOV UR16, UR8 ;  /* 0x0000000800107c82 */ /* 0x000fe20008000000 */
[----:B------:R-:W-:Y:S01]  /*1a20*/  UMOV UR17, UR9 ;  /* 0x0000000900117c82 */ /* 0x000fe20008000000 */
[----:B------:R-:W-:Y:S01]  /*1a30*/  UMOV UR28, UR8 ;  /* 0x00000008001c7c82 */ /* 0x000fe20008000000 */
[----:B------:R-:W-:Y:S01]  /*1a40*/  UMOV UR29, UR9 ;  /* 0x00000009001d7c82 */ /* 0x000fe20008000000 */
[----:B------:R-:W-:-:S02]  /*1a50*/  WARPGROUP.DEPBAR.LE gsb0, 0x0 ;  /* 0x00008000000079c5 */ /* 0x000fc40000010000 */
[----:B------:R-:W-:-:S06]  /*1a60*/  WARPGROUP.ARRIVE ;  /* 0x00000000000079c5 */ /* 0x000fcc0000000000 */
[----:B------:R-:W-:Y:S01]  /*1a70*/  HGMMA.64x16x16.F32.BF16 R88, gdesc[UR20], RZ, !UPT, gsb0 ;  /* 0x00200000145879f0 */ /* 0x000fe2000c0018ff */
[----:B------:R-:W-:Y:S01]  /*1a80*/  UIADD3 UR22, UR6, 0x182, URZ ;  /* 0x0000018206167890 */ /* 0x000fe2000fffe03f */
[----:B------:R-:W-:Y:S01]  /*1a90*/  UMOV UR20, UR8 ;  /* 0x0000000800147c82 */ /* 0x000fe20008000000 */
[----:B------:R-:W-:Y:S01]  /*1aa0*/  UMOV UR21, UR9 ;  /* 0x0000000900157c82 */ /* 0x000fe20008000000 */
[----:B------:R-:W-:Y:S01]  /*1ab0*/  UMOV UR23, 0x40000040 ;  /* 0x4000004000177882 */ /* 0x000fe20000000000 */
[----:B------:R-:W-:Y:S02]  /*1ac0*/  WARPGROUP.DEPBAR.LE gsb0, 0x0 ;  /* 0x00008000000079c5 */ /* 0x000fe40000010000 */
[----:B------:R-:W-:-:S06]  /*1ad0*/  WARPGROUP.ARRIVE ;  /* 0x00000000000079c5 */ /* 0x000fcc0000000000 */
[----:B------:R-:W-:Y:S03]  /*1ae0*/  HGMMA.64x16x16.F32.BF16 R96, gdesc[UR8], R96, gsb0 ;  /* 0x00200000086079f0 */ /* 0x000fe60008001860 */
        /* <DEDUP_REMOVED lines=11> */
[----:B------:R-:W-:Y:S01]  /*1ba0*/  HGMMA.64x16x16.F32.BF16 R32, gdesc[UR28], R32, gsb0 ;  /* 0x002000001c2079f0 */ /* 0x000fe20008001820 */
        /* <DEDUP_REMOVED lines=8> */
[----:B------:R-:W-:Y:S01]  /*1c30*/  UMOV UR8, UR28 ;  /* 0x0000001c00087c82 */ /* 0x000fe20008000000 */
[----:B------:R-:W-:Y:S01]  /*1c40*/  UMOV UR9, UR29 ;  /* 0x0000001d00097c82 */ /* 0x000fe20008000000 */
[----:B------:R-:W-:Y:S01]  /*1c50*/  UIADD3 UR5, UR4, 0x404, URZ ;  /* 0x0000040404057890 */ /* 0x000fe2000fffe03f */
[----:B------:R-:W-:-:S02]  /*1c60*/  WARPGROUP.DEPBAR.LE gsb0, 0x0 ;  /* 0x00008000000079c5 */ /* 0x000fc40000010000 */
[----:B------:R-:W-:-:S06]  /*1c70*/  WARPGROUP.ARRIVE ;  /* 0x00000000000079c5 */ /* 0x000fcc0000000000 */
[----:B------:R-:W-:Y:S01]  /*1c80*/  HGMMA.64x16x16.F32.BF16 R24, gdesc[UR28], R24, gsb0 ;  /* 0x002000001c1879f0 */ /* 0x000fe20008001818 */
[----:B------:R-:W-:Y:S01]  /*1c90*/  UIADD3 UR30, UR6, 0x204, URZ ;  /* 0x00000204061e7890 */ /* 0x000fe2000fffe03f */
[----:B------:R-:W-:Y:S01]  /*1ca0*/  UMOV UR31, 0x40000040 ;  /* 0x40000040001f7882 */ /* 0x000fe20000000000 */
[----:B------:R-:W-:Y:S02]  /*1cb0*/  WARPGROUP.DEPBAR.LE gsb0, 0x0 ;  /* 0x00008000000079c5 */ /* 0x000fe40000010000 */
        /* <DEDUP_REMOVED lines=27> */
[----:B------:R-:W-:Y:S01]  /*1e70*/  UMOV UR28, UR8 ;  /* 0x00000008001c7c82 */ /* 0x000fe20008000000 */
[----:B------:R-:W-:Y:S01]  /*1e80*/  UMOV UR29, UR9 ;  /* 0x00000009001d7c82 */ /* 0x000fe20008000000 */
[----:B------:R-:W-:-:S02]  /*1e90*/  WARPGROUP.DEPBAR.LE gsb0, 0x0 ;  /* 0x00008000000079c5 */ /* 0x000fc40000010000 */
        /* <DEDUP_REMOVED lines=29> */
[----:B------:R-:W-:Y:S01]  /*2070*/  HGMMA.64x16x16.F32.BF16 R40, gdesc[UR20], R40, gsb0 ;  /* 0x00200000142879f0 */ /* 0x000fe20008001828 */
[----:B------:R-:W-:Y:S02]  /*2080*/  UIADD3 UR20, UR6, 0x186, URZ ;  /* 0x0000018606147890 */ /* 0x000fe4000fffe03f */
        /* <DEDUP_REMOVED lines=33> */
[----:B------:R-:W-:-:S03]  /*22a0*/  UIADD3 UR12, UR4, 0x406, URZ ;  /* 0x00000406040c7890 */ /* 0x000fc6000fffe03f */
[----:B------:R-:W-:Y:S01]  /*22b0*/  UMOV UR4, UR8 ;  /* 0x0000000800047c82 */ /* 0x000fe20008000000 */
        /* <DEDUP_REMOVED lines=35> */
[----:B------:R-:W-:Y:S05]  /*24f0*/  @!P1 BRA `(.L_x_22) ;  /* 0x0000001000749947 */ /* 0x000fea0003800000 */
[----:B------:R-:W-:Y:S01]  /*2500*/  UIADD3 UR26, UR37, 0x1, URZ ;  /* 0x00000001251a7890 */ /* 0x000fe2000fffe03f */
[----:B------:R-:W-:Y:S02]  /*2510*/  IMAD.MOV.U32 R3, RZ, RZ, R0 ;  /* 0x000000ffff037224 */ /* 0x000fe400078e0000 */
[----:B01----:R-:W-:Y:S01]  /*2520*/  IMAD.U32 R4, RZ, RZ, UR37 ;  /* 0x00000025ff047e24 */ /* 0x003fe2000f8e00ff */
[----:B------:R-:W-:-:S04]  /*2530*/  UISETP.NE.AND UP0, UPT, UR26, 0x5, UPT ;  /* 0x000000051a00788c */ /* 0x000fc8000bf05270 */
[----:B------:R-:W-:Y:S02]  /*2540*/  USEL UR4, URZ, 0x1, UP0 ;  /* 0x000000013f047887 */ /* 0x000fe40008000000 */
[----:B------:R-:W-:Y:S02]  /*2550*/  USEL UR26, UR26, URZ, UP0 ;  /* 0x0000003f1a1a7287 */ /* 0x000fe40008000000 */
[----:B------:R-:W-:-:S06]  /*2560*/  ULOP3.LUT UR4, UR36, UR4, URZ, 0x3c, !UPT ;  /* 0x0000000424047292 */ /* 0x000fcc000f8e3c3f */
[----:B------:R-:W-:-:S07]  /*2570*/  IMAD.U32 R7, RZ, RZ, UR4 ;  /* 0x00000004ff077e24 */ /* 0x000fce000f8e00ff */
.L_x_29:
[----:B------:R-:W-:Y:S05]  /*2580*/  @!P0 BRA `(.L_x_23) ;  /* 0x0000000000048947 */ /* 0x000fea0003800000 */
[----:B------:R-:W-:Y:S01]  /*2590*/  BPT.TRAP 0x1 ;  /* 0x000000040000795c */ /* 0x000fe20000300000 */
.L_x_23:
[----:B------:R-:W-:Y:S01]  /*25a0*/  ULEA UR4, UR26, UR39, 0x3 ;  /* 0x000000271a047291 */ /* 0x000fe2000f8e183f */
[----:B------:R-:W-:-:S08]  /*25b0*/  SHF.L.U32 R5, R7, 0x1f, RZ ;  /* 0x0000001f07057819 */ /* 0x000fd000000006ff */
[----:B------:R0:W1:Y:S01]  /*25c0*/  SYNCS.PHASECHK.TRANS64.TRYWAIT P1, [UR4], R5 ;  /* 0x00000005ff0075a7 */ /* 0x0000620008020144 */
[----:B------:R-:W-:Y:S05]  /*25d0*/  @!P0 BRA `(.L_x_24) ;  /* 0x0000000000048947 */ /* 0x000fea0003800000 */
[----:B------:R-:W-:Y:S01]  /*25e0*/  BPT.TRAP 0x1 ;  /* 0x000000040000795c */ /* 0x000fe20000300000 */
.L_x_24:
[----:B-1----:R-:W-:Y:S05]  /*25f0*/  @P1 BRA `(.L_x_25) ;  /* 0x0000000000081947 */ /* 0x002fea0003800000 */
[----:B------:R-:W1:Y:S02]  /*2600*/  SYNCS.PHASECHK.TRANS64.TRYWAIT P1, [UR4], R5 ;  /* 0x00000005ff0075a7 */ /* 0x000e640008020144 */
[----:B-1----:R-:W-:Y:S05]  /*2610*/  @!P1 BRA `(.L_x_26) ;  /* 0x0000008000609947 */ /* 0x002fea0003800000 */
.L_x_25:
[----:B------:R-:W-:Y:S01]  /*2620*/  ULEA UR27, UR26, UR24, 0xb ;  /* 0x000000181a1b7291 */ /* 0x000fe2000f8e583f */
[----:B------:R-:W-:Y:S01]  /*2630*/  WARPGROUP.ARRIVE ;  /* 0x00000000000079c5 */ /* 0x000fe20000000000 */
[----:B------:R-:W-:Y:S01]  /*2640*/  UIMAD UR28, UR26, 0x280, UR25 ;  /* 0x000002801a1c78a4 */ /* 0x000fe2000f8e0219 */
[----:B------:R-:W-:Y:S01]  /*2650*/  UMOV UR9, 0x40000040 ;  /* 0x4000004000097882 */ /* 0x000fe20000000000 */
[----:B------:R-:W-:Y:S02]  /*2660*/  UMOV UR11, 0x40000040 ;  /* 0x40000040000b7882 */ /* 0x000fe40000000000 */
[----:B------:R-:W-:Y:S01]  /*2670*/  UIADD3 UR14, UR28, 0x80, URZ ;  /* 0x000000801c0e7890 */ /* 0x000fe2000fffe03f */
[----:B------:R-:W-:Y:S02]  /*2680*/  UMOV UR8, UR27 ;  /* 0x0000001b00087c82 */ /* 0x000fe40008000000 */
[----:B------:R-:W-:Y:S01]  /*2690*/  UMOV UR10, UR28 ;  /* 0x0000001c000a7c82 */ /* 0x000fe20008000000 */
[----:B------:R-:W-:Y:S01]  /*26a0*/  UMOV UR12, UR8 ;  /* 0x00000008000c7c82 */ /* 0x000fe20008000000 */
[----:B------:R-:W-:Y:S01]  /*26b0*/  HGMMA.64x16x16.F32.BF16 R96, gdesc[UR8], R96, gsb0 ;  /* 0x00200000086079f0 */ /* 0x000fe20008001860 */
[----:B------:R-:W-:Y:S01]  /*26c0*/  UMOV UR13, UR9 ;  /* 0x00000009000d7c82 */ /* 0x000fe20008000000 */
        /* <DEDUP_REMOVED lines=15> */
[----:B------:R-:W-:-:S02]  /*27c0*/  WARPGROUP.DEPBAR.LE gsb0, 0x0 ;  /* 0x00008000000079c5 */ /* 0x000fc40000010000 */
[----:B------:R-:W-:-:S06]  /*27d0*/  WARPGROUP.ARRIVE ;  /* 0x00000000000079c5 */ /* 0x000fcc0000000000 */
[----:B------:R-:W-:Y:S01]  /*27e0*/  HGMMA.64x16x16.F32.BF16 R80, gdesc[UR12], R80, gsb0 ;  /* 0x002000000c5079f0 */ /* 0x000fe20008001850 */
[----:B------:R-:W-:Y:S02]  /*27f0*/  UIADD3 UR12, UR27, 0x400, URZ ;  /* 0x000004001b0c7890 */ /* 0x000fe4000fffe03f */
        /* <DEDUP_REMOVED lines=19> */
[----:B------:R-:W-:Y:S01]  /*2930*/  HGMMA.64x16x16.F32.BF16 R24, gdesc[UR4], R24, gsb0 ;  /* 0x00200000041879f0 */ /* 0x000fe20008001818 */
[----:B------:R-:W-:Y:S01]  /*2940*/  UMOV UR6, UR10 ;  /* 0x0000000a00067c82 */ /* 0x000fe20008000000 */
[----:B------:R-:W-:Y:S01]  /*2950*/  UMOV UR7, UR11 ;  /* 0x0000000b00077c82 */ /* 0x000fe20008000000 */
[----:B------:R-:W-:Y:S01]  /*2960*/  UIADD3 UR10, UR28, 0x2, URZ ;  /* 0x000000021c0a7890 */ /* 0x000fe2000fffe03f */
[----:B------:R-:W-:Y:S01]  /*2970*/  UMOV UR11, 0x40000040 ;  /* 0x40000040000b7882 */ /* 0x000fe20000000000 */
[----:B------:R-:W-:Y:S02]  /*2980*/  WARPGROUP.DEPBAR.LE gsb0, 0x0 ;  /* 0x00008000000079c5 */ /* 0x000fe40000010000 */
[----:B------:R-:W-:-:S06]  /*2990*/  WARPGROUP.ARRIVE ;  /* 0x00000000000079c5 */ /* 0x000fcc0000000000 */
[----:B------:R-:W-:Y:S01]  /*29a0*/  HGMMA.64x16x16.F32.BF16 R40, gdesc[UR20], R40, gsb0 ;  /* 0x00200000142879f0 */ /* 0x000fe20008001828 */
[----:B------:R-:W-:Y:S01]  /*29b0*/  UIADD3 UR22, UR28, 0x182, URZ ;  /* 0x000001821c167890 */ /* 0x000fe2000fffe03f */
[----:B------:R-:W-:Y:S01]  /*29c0*/  UMOV UR20, UR8 ;  /* 0x0000000800147c82 */ /* 0x000fe20008000000 */
[----:B------:R-:W-:Y:S01]  /*29d0*/  UMOV UR21, UR9 ;  /* 0x0000000900157c82 */ /* 0x000fe20008000000 */
        /* <DEDUP_REMOVED lines=187> */
[----:B------:R-:W-:Y:S01]  /*3590*/  BPT.TRAP 0x1 ;  /* 0x000000040000795c */ /* 0x000fe20000300000 */
.L_x_27:
[----:B------:R-:W-:-:S13]  /*35a0*/  ISETP.NE.AND P1, PT, R23, RZ, PT ;  /* 0x000000ff1700720c */ /* 0x000fda0003f25270 */
[----:B01----:R-:W-:-:S05]  /*35b0*/  @P1 LEA R5, R4, UR39, 0x3 ;  /* 0x0000002704051c11 */ /* 0x003fca000f8e18ff */
[----:B------:R-:W-:-:S05]  /*35c0*/  @P1 VIADD R5, R5, 0x28 ;  /* 0x0000002805051836 */ /* 0x000fca0000000000 */
[----:B------:R-:W-:-:S04]  /*35d0*/  @P1 PRMT R5, R22, 0x654, R5 ;  /* 0x0000065416051816 */ /* 0x000fc80000000005 */
[----:B------:R0:W-:Y:S01]  /*35e0*/  @P1 SYNCS.ARRIVE.TRANS64.RED.A1T0 RZ, [R5+URZ], RZ ;  /* 0x000000ff05ff19a7 */ /* 0x0001e2000810043f */
[----:B------:R-:W-:-:S13]  /*35f0*/  ISETP.GT.U32.AND P1, PT, R19, 0x1, PT ;  /* 0x000000011300780c */ /* 0x000fda0003f24070 */
[----:B0-----:R-:W-:Y:S05]  /*3600*/  @P1 BRA `(.L_x_28) ;  /* 0x0000000000041947 */ /* 0x001fea0003800000 */
[----:B------:R-:W-:Y:S01]  /*3610*/  BPT.TRAP 0x1 ;  /* 0x000000040000795c */ /* 0x000fe20000300000 */
.L_x_28:
[----:B------:R-:W-:Y:S01]  /*3620*/  UIADD3 UR26, UR26, 0x1, URZ ;  /* 0x000000011a1a7890 */ /* 0x000fe2000fffe03f */
[C---:B------:R-:W-:Y:S01]  /*3630*/  ISETP.GT.AND P2, PT, R3.reuse, 0x1, PT ;  /* 0x000000010300780c */ /* 0x040fe20003f44270 */
[----:B------:R-:W-:Y:S02]  /*3640*/  VIADD R4, R4, 0x1 ;  /* 0x0000000104047836 */ /* 0x000fe40000000000 */
[----:B------:R-:W-:Y:S01]  /*3650*/  UISETP.NE.AND UP0, UPT, UR26, 0x5, UPT ;  /* 0x000000051a00788c */ /* 0x000fe2000bf05270 */
[----:B------:R-:W-:Y:S02]  /*3660*/  VIADD R3, R3, 0xffffffff ;  /* 0xffffffff03037836 */ /* 0x000fe40000000000 */
[C---:B------:R-:W-:Y:S01]  /*3670*/  ISETP.NE.AND P1, PT, R4.reuse, 0x5, PT ;  /* 0x000000050400780c */ /* 0x040fe20003f25270 */
[----:B------:R-:W-:Y:S02]  /*3680*/  USEL UR4, URZ, 0x1, UP0 ;  /* 0x000000013f047887 */ /* 0x000fe40008000000 */
[----:B------:R-:W-:Y:S01]  /*3690*/  USEL UR26, UR26, URZ, UP0 ;  /* 0x0000003f1a1a7287 */ /* 0x000fe20008000000 */
[----:B------:R-:W-:-:S03]  /*36a0*/  SEL R4, R4, RZ, P1 ;  /* 0x000000ff04047207 */ /* 0x000fc60000800000 */
[----:B------:R-:W-:Y:S01]  /*36b0*/  LOP3.LUT R7, R7, UR4, RZ, 0x3c, !PT ;  /* 0x0000000407077c12 */ /* 0x000fe2000f8e3cff */
[----:B------:R-:W-:Y:S07]  /*36c0*/  @P2 BRA `(.L_x_29) ;  /* 0xffffffec00ac2947 */ /* 0x000fee000383ffff */
.L_x_22:
[----:B------:R-:W2:Y:S02]  /*36d0*/  LDC R3, c[0x0][0x28c] ;  /* 0x0000a300ff037b82 */ /* 0x000ea40000000800 */
[----:B--2---:R-:W-:-:S13]  /*36e0*/  ISETP.GE.AND P1, PT, R3, 0x1, PT ;  /* 0x000000010300780c */ /* 0x004fda0003f26270 */
[----:B------:R-:W-:Y:S05]  /*36f0*/  @!P1 BRA `(.L_x_30) ;  /* 0x0000000000389947 */ /* 0x000fea0003800000 */
[----:B------:R-:W-:Y:S05]  /*3700*/  @!P0 BRA `(.L_x_31) ;  /* 0x0000000000048947 */ /* 0x000fea0003800000 */
[----:B------:R-:W-:Y:S01]  /*3710*/  BPT.TRAP 0x1 ;  /* 0x000000040000795c */ /* 0x000fe20000300000 */
.L_x_31:
[----:B------:R-:W-:-:S13]  /*3720*/  ISETP.NE.AND P0, PT, R23, RZ, PT ;  /* 0x000000ff1700720c */ /* 0x000fda0003f05270 */
[----:B------:R-:W-:-:S04]  /*3730*/  @P0 VIADD R0, R0, UR37 ;  /* 0x0000002500000c36 */ /* 0x000fc80008000000 */
[----:B01----:R-:W-:-:S05]  /*3740*/  @P0 IMAD.WIDE.U32 R4, R0, -0x33333333, RZ ;  /* 0xcccccccd00040825 */ /* 0x003fca00078e00ff */
[----:B------:R-:W-:-:S05]  /*3750*/  @P0 SHF.R.U32.HI R5, RZ, 0x2, R5 ;  /* 0x00000002ff050819 */ /* 0x000fca0000011605 */
[----:B------:R-:W-:-:S05]  /*3760*/  @P0 IMAD R0, R5, -0x5, R0 ;  /* 0xfffffffb05000824 */ /* 0x000fca00078e0200 */
[----:B------:R-:W-:-:S05]  /*3770*/  @P0 LEA R0, R0, UR39, 0x3 ;  /* 0x0000002700000c11 */ /* 0x000fca000f8e18ff */
[----:B------:R-:W-:-:S05]  /*3780*/  @P0 VIADD R3, R0, 0x28 ;  /* 0x0000002800030836 */ /* 0x000fca0000000000 */
[----:B------:R-:W-:-:S04]  /*3790*/  @P0 PRMT R3, R22, 0x654, R3 ;  /* 0x0000065416030816 */ /* 0x000fc80000000003 */
[----:B------:R2:W-:Y:S01]  /*37a0*/  @P0 SYNCS.ARRIVE.TRANS64.RED.A1T0 RZ, [R3+URZ], RZ ;  /* 0x000000ff03ff09a7 */ /* 0x0005e2000810043f */
[----:B------:R-:W-:-:S13]  /*37b0*/  ISETP.GT.U32.AND P0, PT, R19, 0x1, PT ;  /* 0x000000011300780c */ /* 0x000fda0003f04070 */
[----:B--2---:R-:W-:Y:S05]  /*37c0*/  @P0 BRA `(.L_x_30) ;  /* 0x0000000000040947 */ /* 0x004fea0003800000 */
[----:B------:R-:W-:Y:S01]  /*37d0*/  BPT.TRAP 0x1 ;  /* 0x000000040000795c */ /* 0x000fe20000300000 */
.L_x_30:
[----:B------:R-:W2:Y:S01]  /*37e0*/  LDC R9, c[0x0][0x288] ;  /* 0x0000a200ff097b82 */ /* 0x000ea20000000800 */
[--C-:B------:R-:W-:Y:S01]  /*37f0*/  SHF.R.U32.HI R0, RZ, 0x2, R18.reuse ;  /* 0x00000002ff007819 */ /* 0x100fe20000011612 */
[----:B------:R-:W-:Y:S01]  /*3800*/  IMAD R7, R108, 0x50, RZ ;  /* 0x000000506c077824 */ /* 0x000fe200078e02ff */
[----:B01----:R-:W-:Y:S01]  /*3810*/  SHF.R.U32.HI R5, RZ, 0x7, R18 ;  /* 0x00000007ff057819 */ /* 0x003fe20000011612 */
[----:B------:R-:W-:Y:S01]  /*3820*/  UIADD3 UR37, UR38, UR37, URZ ;  /* 0x0000002526257290 */ /* 0x000fe2000fffe03f */
[C---:B------:R-:W-:Y:S01]  /*3830*/  LOP3.LUT R4, R18.reuse, 0x60, RZ, 0xc0, !PT ;  /* 0x0000006012047812 */ /* 0x040fe200078ec0ff */
[----:B------:R-:W-:Y:S01]  /*3840*/  IMAD.SHL.U32 R10, R18, 0x2, RZ ;  /* 0x00000002120a7824 */ /* 0x000fe200078e00ff */
[----:B------:R-:W-:Y:S01]  /*3850*/  LOP3.LUT R3, R0, 0x7, RZ, 0xc0, !PT ;  /* 0x0000000700037812 */ /* 0x000fe200078ec0ff */
[----:B------:R-:W-:Y:S01]  /*3860*/  UISETP.GT.U32.AND UP0, UPT, UR37, 0x4, UPT ;  /* 0x000000042500788c */ /* 0x000fe2000bf04070 */
[----:B------:R-:W-:Y:S01]  /*3870*/  LOP3.LUT R0, R5, 0x1, RZ, 0xc0, !PT ;  /* 0x0000000105007812 */ /* 0x000fe200078ec0ff */
[----:B------:R-:W-:Y:S01]  /*3880*/  ULDC UR7, c[0x0][0x284] ;  /* 0x0000a10000077ab9 */ /* 0x000fe20000000800 */
[----:B------:R-:W-:Y:S01]  /*3890*/  SHF.R.U32.HI R6, RZ, 0x1, R4 ;  /* 0x00000001ff067819 */ /* 0x000fe20000011604 */
[----:B------:R-:W-:Y:S01]  /*38a0*/  UISETP.LT.U32.AND UP0, UPT, UR38, 0x5, UP0 ;  /* 0x000000052600788c */ /* 0x000fe20008701070 */
[----:B------:R-:W-:Y:S01]  /*38b0*/  LOP3.LUT R4, R18, 0x3, RZ, 0xc0, !PT ;  /* 0x0000000312047812 */ /* 0x000fe200078ec0ff */
[----:B------:R-:W-:Y:S01]  /*38c0*/  IMAD.SHL.U32 R8, R0, 0x40, RZ ;  /* 0x0000004000087824 */ /* 0x000fe200078e00ff */
[----:B------:R-:W-:Y:S01]  /*38d0*/  IADD3 R5, RZ, -R6, -R3 ;  /* 0x80000006ff057210 */ /* 0x000fe20007ffe803 */
[----:B------:R-:W-:Y:S01]  /*38e0*/  UISETP.GE.U32.AND UP1, UPT, UR38, 0x5, UPT ;  /* 0x000000052600788c */ /* 0x000fe2000bf26070 */
[----:B------:R-:W-:Y:S01]  /*38f0*/  SHF.R.S32.HI R111, RZ, 0x1f, R105 ;  /* 0x0000001fff6f7819 */ /* 0x000fe20000011469 */
[----:B------:R-:W-:Y:S01]  /*3900*/  ULDC.64 UR8, c[0x0][0x5d0] ;  /* 0x0001740000087ab9 */ /* 0x000fe20000000a00 */
[----:B------:R-:W-:Y:S01]  /*3910*/  LOP3.LUT R119, R8, 0x40, R3, 0xe2, !PT ;  /* 0x0000004008777812 */ /* 0x000fe200078ee203 */
[----:B------:R-:W-:Y:S01]  /*3920*/  IMAD R3, R0, -0x40, R5 ;  /* 0xffffffc000037824 */ /* 0x000fe200078e0205 */
[----:B------:R-:W-:Y:S01]  /*3930*/  LOP3.LUT R10, R7, 0x6, R10, 0xf8, !PT ;  /* 0x00000006070a7812 */ /* 0x000fe200078ef80a */
[----:B------:R-:W-:Y:S01]  /*3940*/  IMAD.SHL.U32 R0, R107, 0x100, RZ ;  /* 0x000001006b007824 */ /* 0x000fe200078e00ff */
[----:B------:R-:W-:Y:S01]  /*3950*/  UIMAD.WIDE.U32 UR4, UR37, -0x33333333, URZ ;  /* 0xcccccccd250478a5 */ /* 0x000fe2000f8e003f */
[----:B--2---:R-:W-:Y:S01]  /*3960*/  ISETP.GE.AND P0, PT, R7, R9, PT ;  /* 0x000000090700720c */ /* 0x004fe20003f06270 */
[----:B------:R-:W-:Y:S01]  /*3970*/  USEL UR6, URZ, 0x1, !UP0 ;  /* 0x000000013f067887 */ /* 0x000fe2000c000000 */
[----:B------:R-:W-:Y:S01]  /*3980*/  IMAD R8, R4, -0x2, R9 ;  /* 0xfffffffe04087824 */ /* 0x000fe200078e0209 */
[----:B------:R-:W-:Y:S01]  /*3990*/  SHF.R.S32.HI R11, RZ, 0x1f, R10 ;  /* 0x0000001fff0b7819 */ /* 0x000fe2000001140a */
[----:B------:R-:W-:Y:S01]  /*39a0*/  IMAD R4, R111, UR8, RZ ;  /* 0x000000086f047c24 */ /* 0x000fe2000f8e02ff */
[C---:B------:R-:W-:Y:S01]  /*39b0*/  ISETP.GE.OR P0, PT, R0.reuse, UR7, P0 ;  /* 0x0000000700007c0c */ /* 0x040fe20008706670 */
[----:B------:R-:W-:Y:S01]  /*39c0*/  IMAD.WIDE R12, R107, 0x100, RZ ;  /* 0x000001006b0c7825 */ /* 0x000fe200078e02ff */
[----:B------:R-:W-:Y:S01]  /*39d0*/  USHF.R.U32.HI UR4, URZ, 0x2, UR5 ;  /* 0x000000023f047899 */ /* 0x000fe20008011605 */
[----:B------:R-:W-:Y:S01]  /*39e0*/  IADD3 R3, -R0, UR7, R3 ;  /* 0x0000000700037c10 */ /* 0x000fe2000fffe103 */
[----:B------:R-:W-:Y:S01]  /*39f0*/  ULOP3.LUT UR36, UR36, UR6, URZ, 0x3c, !UPT ;  /* 0x0000000624247292 */ /* 0x000fe2000f8e3c3f */
[C---:B------:R-:W-:Y:S01]  /*3a00*/  IMAD R9, R105.reuse, UR9, R4 ;  /* 0x0000000969097c24 */ /* 0x040fe2000f8e0204 */
[----:B------:R-:W-:Y:S01]  /*3a10*/  UIMAD UR37, UR4, -0x5, UR37 ;  /* 0xfffffffb042578a4 */ /* 0x000fe2000f8e0225 */
[----:B------:R-:W-:Y:S01]  /*3a20*/  IMAD.WIDE.U32 R4, R105, UR8, R10 ;  /* 0x0000000869047c25 */ /* 0x000fe2000f8e000a */
[----:B------:R-:W-:Y:S01]  /*3a30*/  @UP1 ULOP3.LUT UR36, UR36, 0x1, UR4, 0x78, !UPT ;  /* 0x0000000124241892 */ /* 0x000fe2000f8e7804 */
[----:B------:R-:W-:-:S02]  /*3a40*/  LOP3.LUT R119, R12, R119, R6, 0xfe, !PT ;  /* 0x000000770c777212 */ /* 0x000fc400078efe06 */
[----:B------:R-:W-:Y:S02]  /*3a50*/  IMAD.IADD R6, R8, 0x1, -R7 ;  /* 0x0000000108067824 */ /* 0x000fe400078e0a07 */
[----:B------:R-:W-:Y:S02]  /*3a60*/  IMAD.IADD R9, R5, 0x1, R9 ;  /* 0x0000000105097824 */ /* 0x000fe400078e0209 */
[----:B------:R-:W-:Y:S02]  /*3a70*/  IMAD.MOV.U32 R0, RZ, RZ, -0x1 ;  /* 0xffffffffff007424 */ /* 0x000fe400078e00ff */
[----:B------:R-:W-:Y:S01]  /*3a80*/  IMAD.MOV.U32 R8, RZ, RZ, R4 ;  /* 0x000000ffff087224 */ /* 0x000fe200078e0004 */
[----:B------:R-:W-:Y:S06]  /*3a90*/  @P0 BRA `(.L_x_32) ;  /* 0x0000004c00f80947 */ /* 0x000fec0003800000 */
[----:B------:R-:W0:Y:S01]  /*3aa0*/  LDC.64 R4, c[0x0][0x5c8] ;  /* 0x00017200ff047b82 */ /* 0x000e220000000a00 */
[----:B-----5:R-:W-:Y:S01]  /*3ab0*/  FSETP.NEU.AND P2, PT, R106, RZ, PT ;  /* 0x000000ff6a00720b */ /* 0x020fe20003f4d000 */
[----:B------:R-:W-:Y:S01]  /*3ac0*/  BSSY B0, `(.L_x_32) ;  /* 0x00004fb000007945 */ /* 0x000fe20003800000 */
[----:B------:R-:W-:-:S04]  /*3ad0*/  ISETP.GT.AND P0, PT, R6, RZ, PT ;  /* 0x000000ff0600720c */ /* 0x000fc80003f04270 */
[----:B------:R-:W-:Y:S01]  /*3ae0*/  ISETP.GT.AND P1, PT, R3, RZ, P0 ;  /* 0x000000ff0300720c */ /* 0x000fe20000724270 */
[-C--:B0-----:R-:W-:Y:S02]  /*3af0*/  IMAD R14, R13, R4.reuse, RZ ;  /* 0x000000040d0e7224 */ /* 0x081fe400078e02ff */
[----:B------:R-:W-:-:S04]  /*3b00*/  IMAD.WIDE.U32 R112, R119, R4, R8 ;  /* 0x0000000477707225 */ /* 0x000fc800078e0008 */
[----:B------:R-:W-:-:S04]  /*3b10*/  IMAD R7, R119, R5, R14 ;  /* 0x0000000577077224 */ /* 0x000fc800078e020e */
[----:B------:R-:W-:Y:S01]  /*3b20*/  IMAD.IADD R123, R113, 0x1, R7 ;  /* 0x00000001717b7824 */ /* 0x000fe200078e0207 */
[----:B------:R-:W-:Y:S06]  /*3b30*/  @!P2 BRA `(.L_x_33) ;  /* 0x000000380024a947 */ /* 0x000fec0003800000 */
[----:B------:R-:W0:Y:S01]  /*3b40*/  LDC.64 R20, c[0x0][0x5b8] ;  /* 0x00016e00ff147b82 */ /* 0x000e220000000a00 */
[----:B------:R-:W-:-:S07]  /*3b50*/  ULDC.64 UR4, c[0x0][0x5c0] ;  /* 0x0001700000047ab9 */ /* 0x000fce0000000a00 */
[----:B------:R-:W1:Y:S08]  /*3b60*/  LDC.64 R108, c[0x0][0x5b0] ;  /* 0x00016c00ff6c7b82 */ /* 0x000e700000000a00 */
[----:B------:R-:W2:Y:S01]  /*3b70*/  LDC.64 R14, c[0x0][0x5a8] ;  /* 0x00016a00ff0e7b82 */ /* 0x000ea20000000a00 */
[-C--:B0-----:R-:W-:Y:S02]  /*3b80*/  IMAD R8, R111, R20.reuse, RZ ;  /* 0x000000146f087224 */ /* 0x081fe400078e02ff */
[----:B------:R-:W-:-:S04]  /*3b90*/  IMAD.WIDE.U32 R114, R105, R20, R10 ;  /* 0x0000001469727225 */ /* 0x000fc800078e000a */
[----:B------:R-:W-:Y:S02]  /*3ba0*/  IMAD R107, R105, R21, R8 ;  /* 0x00000015696b7224 */ /* 0x000fe400078e0208 */
[-C--:B-1----:R-:W-:Y:S02]  /*3bb0*/  IMAD R12, R13, R108.reuse, RZ ;  /* 0x0000006c0d0c7224 */ /* 0x082fe400078e02ff */
[----:B------:R-:W-:Y:S02]  /*3bc0*/  IMAD.IADD R117, R115, 0x1, R107 ;  /* 0x0000000173757824 */ /* 0x000fe400078e026b */
[----:B------:R-:W-:Y:S02]  /*3bd0*/  IMAD.MOV.U32 R116, RZ, RZ, R114 ;  /* 0x000000ffff747224 */ /* 0x000fe400078e0072 */
[C---:B------:R-:W-:Y:S02]  /*3be0*/  IMAD R121, R119.reuse, R109, R12 ;  /* 0x0000006d77797224 */ /* 0x040fe400078e020c */
[----:B------:R-:W-:-:S04]  /*3bf0*/  IMAD.WIDE.U32 R8, R119, R108, R116 ;  /* 0x0000006c77087225 */ /* 0x000fc800078e0074 */
[----:B------:R-:W-:Y:S01]  /*3c00*/  IMAD.IADD R7, R9, 0x1, R121 ;  /* 0x0000000109077824 */ /* 0x000fe200078e0279 */
[----:B--2---:R-:W-:-:S04]  /*3c10*/  LEA R12, P2, R8, R14, 0x1 ;  /* 0x0000000e080c7211 */ /* 0x004fc800078408ff */
[----:B------:R-:W-:-:S05]  /*3c20*/  LEA.HI.X R13, R8, R15, R7, 0x1, P2 ;  /* 0x0000000f080d7211 */ /* 0x000fca00010f0c07 */
[----:B------:R0:W2:Y:S01]  /*3c30*/  @P1 LDG.E.LTC128B.U16 R7, desc[UR40][R12.64] ;  /* 0x000000280c071981 */ /* 0x0000a2000c1e1520 */
[----:B------:R-:W-:Y:S01]  /*3c40*/  LEA R8, P2, R112, UR4, 0x1 ;  /* 0x0000000470087c11 */ /* 0x000fe2000f8408ff */
[----:B------:R-:W-:Y:S01]  /*3c50*/  IMAD.WIDE.U32 R110, R119, R108, R10 ;  /* 0x0000006c776e7225 */ /* 0x000fe200078e000a */
[----:B------:R-:W-:Y:S01]  /*3c60*/  ISETP.GT.AND P3, PT, R6, 0x1, PT ;  /* 0x000000010600780c */ /* 0x000fe20003f64270 */
[----:B------:R-:W-:Y:S01]  /*3c70*/  BSSY B1, `(.L_x_34) ;  /* 0x0000011000017945 */ /* 0x000fe20003800000 */
[----:B------:R-:W-:Y:S01]  /*3c80*/  SHF.L.U64.HI R113, R108, 0x3, R109 ;  /* 0x000000036c717819 */ /* 0x000fe2000001026d */
[----:B------:R-:W-:Y:S02]  /*3c90*/  IMAD.IADD R111, R121, 0x1, R111 ;  /* 0x00000001796f7824 */ /* 0x000fe400078e026f */
[----:B------:R-:W-:-:S04]  /*3ca0*/  IMAD.WIDE.U32 R110, R105, R20, R110 ;  /* 0x00000014696e7225 */ /* 0x000fc800078e006e */
[----:B0-----:R-:W-:Y:S01]  /*3cb0*/  IMAD.IADD R13, R107, 0x1, R111 ;  /* 0x000000016b0d7824 */ /* 0x001fe200078e026f */
[----:B------:R-:W-:-:S04]  /*3cc0*/  LEA R12, P4, R110, R14, 0x1 ;  /* 0x0000000e6e0c7211 */ /* 0x000fc800078808ff */
[----:B------:R-:W-:Y:S01]  /*3cd0*/  LEA.HI.X R13, R110, R15, R13, 0x1, P4 ;  /* 0x0000000f6e0d7211 */ /* 0x000fe200020f0c0d */
[----:B--2---:R-:W-:-:S04]  /*3ce0*/  IMAD.U32 R9, R7, 0x10000, RZ ;  /* 0x0001000007097824 */ /* 0x004fc800078e00ff */
[----:B------:R-:W-:-:S04]  /*3cf0*/  FMUL R9, R9, R106 ;  /* 0x0000006a09097220 */ /* 0x000fc80000400000 */
[----:B------:R-:W-:Y:S01]  /*3d00*/  FFMA R96, R96, R104, R9 ;  /* 0x0000006860607223 */ /* 0x000fe20000000009 */
[----:B------:R-:W-:Y:S01]  /*3d10*/  LEA.HI.X R9, R112, UR5, R123, 0x1, P2 ;  /* 0x0000000570097c11 */ /* 0x000fe200090f0c7b */
[----:B------:R-:W-:Y:S01]  /*3d20*/  IMAD.SHL.U32 R112, R108, 0x8, RZ ;  /* 0x000000086c707824 */ /* 0x000fe200078e00ff */
[----:B------:R-:W-:Y:S02]  /*3d30*/  ISETP.GT.AND P2, PT, R3, RZ, P3 ;  /* 0x000000ff0300720c */ /* 0x000fe40001f44270 */
[----:B------:R-:W-:-:S05]  /*3d40*/  F2FP.BF16.F32.PACK_AB R96, RZ, R96 ;  /* 0x00000060ff60723e */ /* 0x000fca00000010ff */
[----:B------:R0:W-:Y:S06]  /*3d50*/  @P1 STG.E.U16 desc[UR40][R8.64], R96 ;  /* 0x0000006008001986 */ /* 0x0001ec000c101528 */
[----:B------:R-:W-:Y:S05]  /*3d60*/  @!P2 BRA `(.L_x_35) ;  /* 0x000000000004a947 */ /* 0x000fea0003800000 */
[----:B------:R1:W5:Y:S02]  /*3d70*/  LDG.E.LTC128B.U16 R7, desc[UR40][R12.64+0x2] ;  /* 0x000002280c077981 */ /* 0x000364000c1e1520 */
.L_x_35:
[----:B------:R-:W-:Y:S05]  /*3d80*/  BSYNC B1 ;  /* 0x0000000000017941 */ /* 0x000fea0003800000 */
.L_x_34:
[----:B-----5:R-:W-:Y:S01]  /*3d90*/  IMAD.U32 R21, R7, 0x10000, RZ ;  /* 0x0001000007157824 */ /* 0x020fe200078e00ff */
[----:B------:R-:W-:Y:S01]  /*3da0*/  ISETP.GT.AND P1, PT, R3, 0x8, P0 ;  /* 0x000000080300780c */ /* 0x000fe20000724270 */
[----:B------:R-:W-:Y:S01]  /*3db0*/  IMAD.WIDE.U32 R124, R119, R108, R112 ;  /* 0x0000006c777c7225 */ /* 0x000fe200078e0070 */
[----:B------:R-:W-:-:S03]  /*3dc0*/  PRMT R120, R7, 0x7610, R120 ;  /* 0x0000761007787816 */ /* 0x000fc60000000078 */
[----:B0-----:R-:W-:Y:S01]  /*3dd0*/  FMUL R96, R21, R106 ;  /* 0x0000006a15607220 */ /* 0x001fe20000400000 */
[----:B------:R-:W-:Y:S01]  /*3de0*/  IMAD.IADD R127, R121, 0x1, R125 ;  /* 0x00000001797f7824 */ /* 0x000fe200078e027d */
[----:B------:R-:W-:Y:S02]  /*3df0*/  IADD3 R21, P4, R114, R124, RZ ;  /* 0x0000007c72157210 */ /* 0x000fe40007f9e0ff */
[----:B------:R-:W-:-:S03]  /*3e00*/  FFMA R97, R97, R104, R96 ;  /* 0x0000006861617223 */ /* 0x000fc60000000060 */
[----:B------:R-:W-:Y:S01]  /*3e10*/  IMAD.X R110, R127, 0x1, R117, P4 ;  /* 0x000000017f6e7824 */ /* 0x000fe200020e0675 */
[C---:B------:R-:W-:Y:S02]  /*3e20*/  LEA R96, P4, R21.reuse, R14, 0x1 ;  /* 0x0000000e15607211 */ /* 0x040fe400078808ff */
[----:B------:R-:W-:Y:S02]  /*3e30*/  F2FP.BF16.F32.PACK_AB R111, RZ, R97 ;  /* 0x00000061ff6f723e */ /* 0x000fe400000010ff */
[----:B------:R-:W-:-:S03]  /*3e40*/  LEA.HI.X R97, R21, R15, R110, 0x1, P4 ;  /* 0x0000000f15617211 */ /* 0x000fc600020f0c6e */
[----:B------:R0:W-:Y:S04]  /*3e50*/  @P2 STG.E.U16 desc[UR40][R8.64+0x2], R111 ;  /* 0x0000026f08002986 */ /* 0x0001e8000c101528 */
[----:B------:R2:W3:Y:S01]  /*3e60*/  @P1 LDG.E.LTC128B.U16 R120, desc[UR40][R96.64] ;  /* 0x0000002860781981 */ /* 0x0004e2000c1e1520 */
[----:B------:R-:W-:Y:S01]  /*3e70*/  IMAD.SHL.U32 R7, R4, 0x10, RZ ;  /* 0x0000001004077824 */ /* 0x000fe200078e00ff */
[----:B------:R-:W-:Y:S01]  /*3e80*/  IADD3 R122, P2, R10, R124, RZ ;  /* 0x0000007c0a7a7210 */ /* 0x000fe20007f5e0ff */
[----:B------:R-:W-:Y:S03]  /*3e90*/  BSSY B1, `(.L_x_36) ;  /* 0x0000011000017945 */ /* 0x000fe60003800000 */
[----:B------:R-:W-:Y:S01]  /*3ea0*/  IADD3 R110, P4, R7, R8, RZ ;  /* 0x00000008076e7210 */ /* 0x000fe20007f9e0ff */
[----:B------:R-:W-:Y:S01]  /*3eb0*/  IMAD.X R123, R11, 0x1, R127, P2 ;  /* 0x000000010b7b7824 */ /* 0x000fe200010e067f */
[----:B------:R-:W-:Y:S01]  /*3ec0*/  ISETP.GT.AND P2, PT, R3, 0x8, P3 ;  /* 0x000000080300780c */ /* 0x000fe20001f44270 */
[----:B------:R-:W-:-:S04]  /*3ed0*/  IMAD.WIDE.U32 R122, R105, R20, R122 ;  /* 0x00000014697a7225 */ /* 0x000fc800078e007a */
[----:B------:R-:W-:Y:S01]  /*3ee0*/  IMAD.IADD R123, R107, 0x1, R123 ;  /* 0x000000016b7b7824 */ /* 0x000fe200078e027b */
[----:B--2---:R-:W-:-:S04]  /*3ef0*/  LEA R96, P5, R122, R14, 0x1 ;  /* 0x0000000e7a607211 */ /* 0x004fc800078a08ff */
[----:B------:R-:W-:Y:S01]  /*3f00*/  LEA.HI.X R97, R122, R15, R123, 0x1, P5 ;  /* 0x0000000f7a617211 */ /* 0x000fe200028f0c7b */
[----:B---3--:R-:W-:-:S04]  /*3f10*/  IMAD.U32 R21, R120, 0x10000, RZ ;  /* 0x0001000078157824 */ /* 0x008fc800078e00ff */
[----:B------:R-:W-:-:S04]  /*3f20*/  FMUL R21, R21, R106 ;  /* 0x0000006a15157220 */ /* 0x000fc80000400000 */
[----:B------:R-:W-:Y:S01]  /*3f30*/  FFMA R98, R98, R104, R21 ;  /* 0x0000006862627223 */ /* 0x000fe20000000015 */
[----:B------:R-:W-:-:S04]  /*3f40*/  SHF.L.U64.HI R21, R4, 0x4, R5 ;  /* 0x0000000404157819 */ /* 0x000fc80000010205 */
[----:B------:R-:W-:Y:S01]  /*3f50*/  F2FP.BF16.F32.PACK_AB R98, RZ, R98 ;  /* 0x00000062ff62723e */ /* 0x000fe200000010ff */
[----:B0-----:R-:W-:-:S05]  /*3f60*/  IMAD.X R111, R21, 0x1, R9, P4 ;  /* 0x00000001156f7824 */ /* 0x001fca00020e0609 */
[----:B------:R0:W-:Y:S01]  /*3f70*/  @P1 STG.E.U16 desc[UR40][R110.64], R98 ;  /* 0x000000626e001986 */ /* 0x0001e2000c101528 */
[----:B------:R-:W-:Y:S05]  /*3f80*/  @!P2 BRA `(.L_x_37) ;  /* 0x000000000004a947 */ /* 0x000fea0003800000 */
[----:B------:R2:W5:Y:S02]  /*3f90*/  LDG.E.LTC128B.U16 R120, desc[UR40][R96.64+0x2] ;  /* 0x0000022860787981 */ /* 0x000564000c1e1520 */
.L_x_37:
[----:B------:R-:W-:Y:S05]  /*3fa0*/  BSYNC B1 ;  /* 0x0000000000017941 */ /* 0x000fea0003800000 */
.L_x_36:
[----:B-----5:R-:W-:Y:S01]  /*3fb0*/  IMAD.U32 R123, R120, 0x10000, RZ ;  /* 0x00010000787b7824 */ /* 0x020fe200078e00ff */
[----:B------:R-:W-:Y:S01]  /*3fc0*/  ISETP.GT.AND P1, PT, R6, 0x8, PT ;  /* 0x000000080600780c */ /* 0x000fe20003f24270 */
[----:B------:R-:W-:Y:S01]  /*3fd0*/  BSSY B1, `(.L_x_38) ;  /* 0x000000c000017945 */ /* 0x000fe20003800000 */
[----:B------:R-:W-:Y:S02]  /*3fe0*/  IMAD R125, R109, 0x78, RZ ;  /* 0x000000786d7d7824 */ /* 0x000fe400078e02ff */
[----:B0-----:R-:W-:Y:S01]  /*3ff0*/  FMUL R98, R123, R106 ;  /* 0x0000006a7b627220 */ /* 0x001fe20000400000 */
[----:B------:R-:W-:-:S03]  /*4000*/  ISETP.GT.AND P4, PT, R3, RZ, P1 ;  /* 0x000000ff0300720c */ /* 0x000fc60000f84270 */
[----:B------:R-:W-:Y:S01]  /*4010*/  FFMA R98, R99, R104, R98 ;  /* 0x0000006863627223 */ /* 0x000fe20000000062 */
[----:B------:R-:W-:-:S04]  /*4020*/  IMAD.MOV.U32 R99, RZ, RZ, R127 ;  /* 0x000000ffff637224 */ /* 0x000fc800078e007f */
[----:B------:R-:W-:-:S04]  /*4030*/  F2FP.BF16.F32.PACK_AB R98, RZ, R98 ;  /* 0x00000062ff62723e */ /* 0x000fc800000010ff */
[----:B------:R-:W-:Y:S01]  /*4040*/  PRMT R122, R98, 0x7610, R122 ;  /* 0x00007610627a7816 */ /* 0x000fe2000000007a */
[----:B------:R-:W-:-:S04]  /*4050*/  IMAD.MOV.U32 R98, RZ, RZ, R124 ;  /* 0x000000ffff627224 */ /* 0x000fc800078e007c */
[----:B------:R0:W-:Y:S01]  /*4060*/  @P2 STG.E.U16 desc[UR40][R110.64+0x2], R122 ;  /* 0x0000027a6e002986 */ /* 0x0001e2000c101528 */
[----:B------:R-:W-:Y:S05]  /*4070*/  @!P4 BRA `(.L_x_39) ;  /* 0x000000000004c947 */ /* 0x000fea0003800000 */
[----:B------:R3:W5:Y:S02]  /*4080*/  LDG.E.LTC128B.U16 R120, desc[UR40][R12.64+0x10] ;  /* 0x000010280c787981 */ /* 0x000764000c1e1520 */
.L_x_39:
[----:B------:R-:W-:Y:S05]  /*4090*/  BSYNC B1 ;  /* 0x0000000000017941 */ /* 0x000fea0003800000 */
.L_x_38:
[----:B-----5:R-:W-:Y:S01]  /*40a0*/  IMAD.U32 R109, R120, 0x10000, RZ ;  /* 0x00010000786d7824 */ /* 0x020fe200078e00ff */
[----:B------:R-:W-:Y:S01]  /*40b0*/  BSSY B1, `(.L_x_40) ;  /* 0x000000d000017945 */ /* 0x000fe20003800000 */
[----:B------:R-:W-:-:S04]  /*40c0*/  IMAD.WIDE.U32 R98, R108, 0x78, R98 ;  /* 0x000000786c627825 */ /* 0x000fc800078e0062 */
[----:B------:R-:W-:Y:S01]  /*40d0*/  FMUL R109, R109, R106 ;  /* 0x0000006a6d6d7220 */ /* 0x000fe20000400000 */
[----:B------:R-:W-:Y:S01]  /*40e0*/  IMAD.IADD R127, R99, 0x1, R125 ;  /* 0x00000001637f7824 */ /* 0x000fe200078e027d */
[----:B0-----:R-:W-:Y:S02]  /*40f0*/  IADD3 R122, P2, P5, R114, R98, R112 ;  /* 0x00000062727a7210 */ /* 0x001fe40007d5e070 */
[----:B------:R-:W-:Y:S02]  /*4100*/  FFMA R109, R100, R104, R109 ;  /* 0x00000068646d7223 */ /* 0x000fe4000000006d */
[----:B------:R-:W-:-:S03]  /*4110*/  IADD3.X R123, R117, R127, R113, P2, P5 ;  /* 0x0000007f757b7210 */ /* 0x000fc600017ea471 */
[----:B------:R-:W-:Y:S02]  /*4120*/  F2FP.BF16.F32.PACK_AB R109, RZ, R109 ;  /* 0x0000006dff6d723e */ /* 0x000fe400000010ff */
[----:B------:R-:W-:-:S03]  /*4130*/  ISETP.GT.AND P2, PT, R6, 0x9, PT ;  /* 0x000000090600780c */ /* 0x000fc60003f44270 */
[----:B------:R0:W-:Y:S01]  /*4140*/  @P4 STG.E.U16 desc[UR40][R8.64+0x10], R109 ;  /* 0x0000106d08004986 */ /* 0x0001e2000c101528 */
[----:B------:R-:W-:-:S13]  /*4150*/  ISETP.GT.AND P5, PT, R3, RZ, P2 ;  /* 0x000000ff0300720c */ /* 0x000fda00017a4270 */
[----:B0-----:R-:W-:Y:S05]  /*4160*/  @!P5 BRA `(.L_x_41) ;  /* 0x000000000004d947 */ /* 0x001fea0003800000 */
[----:B------:R0:W5:Y:S02]  /*4170*/  LDG.E.LTC128B.U16 R120, desc[UR40][R12.64+0x12] ;  /* 0x000012280c787981 */ /* 0x000164000c1e1520 */
.L_x_41:
[----:B------:R-:W-:Y:S05]  /*4180*/  BSYNC B1 ;  /* 0x0000000000017941 */ /* 0x000fea0003800000 */
.L_x_40:
[----:B-----5:R-:W-:Y:S01]  /*4190*/  IMAD.U32 R109, R120, 0x10000, RZ ;  /* 0x00010000786d7824 */ /* 0x020fe200078e00ff */
[----:B------:R-:W-:Y:S01]  /*41a0*/  ISETP.GT.AND P4, PT, R3, 0x8, P1 ;  /* 0x000000080300780c */ /* 0x000fe20000f84270 */
[----:B------:R-:W-:Y:S02]  /*41b0*/  BSSY B1, `(.L_x_42) ;  /* 0x0000007000017945 */ /* 0x000fe40003800000 */
[----:B------:R-:W-:-:S04]  /*41c0*/  FMUL R100, R109, R106 ;  /* 0x0000006a6d647220 */ /* 0x000fc80000400000 */
[----:B------:R-:W-:-:S05]  /*41d0*/  FFMA R100, R101, R104, R100 ;  /* 0x0000006865647223 */ /* 0x000fca0000000064 */
[----:B------:R-:W-:-:S05]  /*41e0*/  F2FP.BF16.F32.PACK_AB R100, RZ, R100 ;  /* 0x00000064ff64723e */ /* 0x000fca00000010ff */
[----:B------:R4:W-:Y:S01]  /*41f0*/  @P5 STG.E.U16 desc[UR40][R8.64+0x12], R100 ;  /* 0x0000126408005986 */ /* 0x0009e2000c101528 */
[----:B------:R-:W-:Y:S05]  /*4200*/  @!P4 BRA `(.L_x_43) ;  /* 0x000000000004c947 */ /* 0x000fea0003800000 */
[----:B------:R0:W5:Y:S02]  /*4210*/  LDG.E.LTC128B.U16 R120, desc[UR40][R96.64+0x10] ;  /* 0x0000102860787981 */ /* 0x000164000c1e1520 */
.L_x_43:
[----:B------:R-:W-:Y:S05]  /*4220*/  BSYNC B1 ;  /* 0x0000000000017941 */ /* 0x000fea0003800000 */
.L_x_42:
        /* <DEDUP_REMOVED lines=9> */
.L_x_45:
[----:B------:R-:W-:Y:S05]  /*42c0*/  BSYNC B1 ;  /* 0x0000000000017941 */ /* 0x000fea0003800000 */
.L_x_44:
[----:B-----5:R-:W-:-:S04]  /*42d0*/  IMAD.U32 R99, R120, 0x10000, RZ ;  /* 0x0001000078637824 */ /* 0x020fc800078e00ff */
[----:B----4-:R-:W-:Y:S01]  /*42e0*/  FMUL R100, R99, R106 ;  /* 0x0000006a63647220 */ /* 0x010fe20000400000 */
[----:B------:R-:W-:-:S03]  /*42f0*/  IADD3 R99, P4, R114, R98, RZ ;  /* 0x0000006272637210 */ /* 0x000fc60007f9e0ff */
[----:B------:R-:W-:Y:S02]  /*4300*/  FFMA R100, R103, R104, R100 ;  /* 0x0000006867647223 */ /* 0x000fe40000000064 */
[----:B------:R-:W-:Y:S01]  /*4310*/  IMAD.X R116, R127, 0x1, R117, P4 ;  /* 0x000000017f747824 */ /* 0x000fe200020e0675 */
[C---:B------:R-:W-:Y:S02]  /*4320*/  LEA R98, P4, R99.reuse, R14, 0x1 ;  /* 0x0000000e63627211 */ /* 0x040fe400078808ff */
[----:B------:R-:W-:Y:S02]  /*4330*/  F2FP.BF16.F32.PACK_AB R100, RZ, R100 ;  /* 0x00000064ff64723e */ /* 0x000fe400000010ff */
[----:B------:R-:W-:Y:S02]  /*4340*/  LEA.HI.X R99, R99, R15, R116, 0x1, P4 ;  /* 0x0000000f63637211 */ /* 0x000fe400020f0c74 */
[----:B0-----:R-:W-:-:S05]  /*4350*/  PRMT R101, R100, 0x7610, R101 ;  /* 0x0000761064657816 */ /* 0x001fca0000000065 */
[----:B------:R0:W-:Y:S01]  /*4360*/  @P5 STG.E.U16 desc[UR40][R110.64+0x12], R101 ;  /* 0x000012656e005986 */ /* 0x0001e2000c101528 */
[----:B------:R-:W-:-:S13]  /*4370*/  ISETP.GT.AND P5, PT, R3, 0x80, P0 ;  /* 0x000000800300780c */ /* 0x000fda00007a4270 */
[----:B------:R4:W2:Y:S01]  /*4380*/  @P5 LDG.E.LTC128B.U16 R120, desc[UR40][R98.64] ;  /* 0x0000002862785981 */ /* 0x0008a2000c1e1520 */
[----:B------:R-:W-:Y:S01]  /*4390*/  IMAD.WIDE.U32 R114, R108, 0x78, R112 ;  /* 0x000000786c727825 */ /* 0x000fe200078e0070 */
[----:B------:R-:W-:Y:S03]  /*43a0*/  BSSY B1, `(.L_x_46) ;  /* 0x0000016000017945 */ /* 0x000fe60003800000 */
[----:B------:R-:W-:Y:S02]  /*43b0*/  IMAD.IADD R117, R125, 0x1, R115 ;  /* 0x000000017d757824 */ /* 0x000fe400078e0273 */
[----:B------:R-:W-:Y:S02]  /*43c0*/  IMAD.MOV.U32 R116, RZ, RZ, R114 ;  /* 0x000000ffff747224 */ /* 0x000fe400078e0072 */
[----:B------:R-:W-:Y:S02]  /*43d0*/  IMAD R5, R5, 0xf0, RZ ;  /* 0x000000f005057824 */ /* 0x000fe400078e02ff */
[----:B0-----:R-:W-:-:S03]  /*43e0*/  IMAD.WIDE.U32 R100, R119, R108, R116 ;  /* 0x0000006c77647225 */ /* 0x001fc600078e0074 */
[----:B------:R-:W-:-:S04]  /*43f0*/  IADD3 R102, P4, R10, R100, RZ ;  /* 0x000000640a667210 */ /* 0x000fc80007f9e0ff */
[----:B------:R-:W-:-:S03]  /*4400*/  IADD3.X R103, R11, R121, R101, P4, !PT ;  /* 0x000000790b677210 */ /* 0x000fc600027fe465 */
[----:B------:R-:W-:-:S04]  /*4410*/  IMAD.WIDE.U32 R102, R105, R20, R102 ;  /* 0x0000001469667225 */ /* 0x000fc800078e0066 */
[----:B----4-:R-:W-:Y:S01]  /*4420*/  IMAD.IADD R99, R107, 0x1, R103 ;  /* 0x000000016b637824 */ /* 0x010fe200078e0267 */
[----:B------:R-:W-:-:S04]  /*4430*/  LEA R98, P4, R102, R14, 0x1 ;  /* 0x0000000e66627211 */ /* 0x000fc800078808ff */
[----:B------:R-:W-:Y:S02]  /*4440*/  LEA.HI.X R99, R102, R15, R99, 0x1, P4 ;  /* 0x0000000f66637211 */ /* 0x000fe400020f0c63 */
[----:B------:R-:W-:Y:S01]  /*4450*/  ISETP.GT.AND P4, PT, R3, 0x80, P3 ;  /* 0x000000800300780c */ /* 0x000fe20001f84270 */
[----:B--2---:R-:W-:-:S04]  /*4460*/  IMAD.U32 R101, R120, 0x10000, RZ ;  /* 0x0001000078657824 */ /* 0x004fc800078e00ff */
[----:B------:R-:W-:-:S04]  /*4470*/  FMUL R101, R101, R106 ;  /* 0x0000006a65657220 */ /* 0x000fc80000400000 */
[----:B------:R-:W-:Y:S01]  /*4480*/  FFMA R88, R88, R104, R101 ;  /* 0x0000006858587223 */ /* 0x000fe20000000065 */
[----:B------:R-:W-:-:S04]  /*4490*/  IMAD.WIDE.U32 R100, R4, 0xf0, R110 ;  /* 0x000000f004647825 */ /* 0x000fc800078e006e */
[----:B------:R-:W-:Y:S01]  /*44a0*/  F2FP.BF16.F32.PACK_AB R88, RZ, R88 ;  /* 0x00000058ff58723e */ /* 0x000fe200000010ff */
[----:B------:R-:W-:Y:S02]  /*44b0*/  IMAD.IADD R103, R101, 0x1, R5 ;  /* 0x0000000165677824 */ /* 0x000fe400078e0205 */
[----:B------:R-:W-:-:S05]  /*44c0*/  @P5 IMAD.MOV.U32 R102, RZ, RZ, R100 ;  /* 0x000000ffff665224 */ /* 0x000fca00078e0064 */
[----:B------:R0:W-:Y:S01]  /*44d0*/  @P5 STG.E.U16 desc[UR40][R102.64], R88 ;  /* 0x0000005866005986 */ /* 0x0001e2000c101528 */
[----:B------:R-:W-:Y:S05]  /*44e0*/  @!P4 BRA `(.L_x_47) ;  /* 0x000000000004c947 */ /* 0x000fea0003800000 */
[----:B------:R2:W5:Y:S02]  /*44f0*/  LDG.E.LTC128B.U16 R120, desc[UR40][R98.64+0x2] ;  /* 0x0000022862787981 */ /* 0x000564000c1e1520 */
.L_x_47:
[----:B------:R-:W-:Y:S05]  /*4500*/  BSYNC B1 ;  /* 0x0000000000017941 */ /* 0x000fea0003800000 */
.L_x_46:
[----:B-----5:R-:W-:Y:S01]  /*4510*/  IMAD.U32 R109, R120, 0x10000, RZ ;  /* 0x00010000786d7824 */ /* 0x020fe200078e00ff */
[----:B------:R-:W-:Y:S01]  /*4520*/  IADD3 R114, P5, R112, R114, RZ ;  /* 0x0000007270727210 */ /* 0x000fe20007fbe0ff */
[----:B------:R-:W-:Y:S01]  /*4530*/  BSSY B1, `(.L_x_48) ;  /* 0x0000010000017945 */ /* 0x000fe20003800000 */
[----:B------:R-:W-:Y:S01]  /*4540*/  ISETP.GT.AND P0, PT, R3, 0x88, P0 ;  /* 0x000000880300780c */ /* 0x000fe20000704270 */
[----:B0-----:R-:W-:Y:S02]  /*4550*/  FMUL R88, R109, R106 ;  /* 0x0000006a6d587220 */ /* 0x001fe40000400000 */
[----:B------:R-:W-:Y:S02]  /*4560*/  IMAD.X R115, R117, 0x1, R113, P5 ;  /* 0x0000000175737824 */ /* 0x000fe400028e0671 */
[----:B------:R-:W-:Y:S01]  /*4570*/  FFMA R88, R89, R104, R88 ;  /* 0x0000006859587223 */ /* 0x000fe20000000058 */
[----:B------:R-:W-:-:S04]  /*4580*/  IMAD.WIDE.U32 R108, R119, R108, R114 ;  /* 0x0000006c776c7225 */ /* 0x000fc800078e0072 */
[----:B------:R-:W-:Y:S01]  /*4590*/  F2FP.BF16.F32.PACK_AB R88, RZ, R88 ;  /* 0x00000058ff58723e */ /* 0x000fe200000010ff */
[----:B------:R-:W-:Y:S01]  /*45a0*/  @P4 IMAD.MOV.U32 R114, RZ, RZ, R100 ;  /* 0x000000ffff724224 */ /* 0x000fe200078e0064 */
[----:B------:R-:W-:Y:S01]  /*45b0*/  IADD3 R112, P5, R10, R108, RZ ;  /* 0x0000006c0a707210 */ /* 0x000fe20007fbe0ff */
[----:B------:R-:W-:Y:S01]  /*45c0*/  @P4 IMAD.MOV.U32 R115, RZ, RZ, R103 ;  /* 0x000000ffff734224 */ /* 0x000fe200078e0067 */
[----:B------:R-:W-:-:S05]  /*45d0*/  PRMT R89, R88, 0x7610, R89 ;  /* 0x0000761058597816 */ /* 0x000fca0000000059 */
[----:B------:R0:W-:Y:S01]  /*45e0*/  @P4 STG.E.U16 desc[UR40][R114.64+0x2], R89 ;  /* 0x0000025972004986 */ /* 0x0001e2000c101528 */
[----:B------:R-:W-:-:S04]  /*45f0*/  LEA R88, P4, R122, R14, 0x1 ;  /* 0x0000000e7a587211 */ /* 0x000fc800078808ff */
[----:B0-----:R-:W-:Y:S01]  /*4600*/  LEA.HI.X R89, R122, R15, R123, 0x1, P4 ;  /* 0x0000000f7a597211 */ /* 0x001fe200020f0c7b */
[----:B------:R-:W-:Y:S08]  /*4610*/  @!P0 BRA `(.L_x_49) ;  /* 0x0000000000048947 */ /* 0x000ff00003800000 */
[----:B------:R0:W5:Y:S02]  /*4620*/  LDG.E.LTC128B.U16 R120, desc[UR40][R88.64] ;  /* 0x0000002858787981 */ /* 0x000164000c1e1520 */
.L_x_49:
[----:B------:R-:W-:Y:S05]  /*4630*/  BSYNC B1 ;  /* 0x0000000000017941 */ /* 0x000fea0003800000 */
.L_x_48:
[----:B0----5:R-:W-:Y:S01]  /*4640*/  IMAD.U32 R89, R120, 0x10000, RZ ;  /* 0x0001000078597824 */ /* 0x021fe200078e00ff */
[----:B------:R-:W-:Y:S01]  /*4650*/  IADD3.X R113, R11, R121, R109, P5, !PT ;  /* 0x000000790b717210 */ /* 0x000fe20002ffe46d */
[----:B------:R-:W-:Y:S01]  /*4660*/  BSSY B1, `(.L_x_50) ;  /* 0x000000e000017945 */ /* 0x000fe20003800000 */
[----:B------:R-:W-:Y:S01]  /*4670*/  IADD3 R10, P4, R7, R100, RZ ;  /* 0x00000064070a7210 */ /* 0x000fe20007f9e0ff */
[----:B------:R-:W-:Y:S01]  /*4680*/  FMUL R11, R89, R106 ;  /* 0x0000006a590b7220 */ /* 0x000fe20000400000 */
[----:B------:R-:W-:Y:S01]  /*4690*/  ISETP.GT.AND P3, PT, R3, 0x88, P3 ;  /* 0x000000880300780c */ /* 0x000fe20001f64270 */
[----:B------:R-:W-:-:S04]  /*46a0*/  IMAD.WIDE.U32 R88, R105, R20, R112 ;  /* 0x0000001469587225 */ /* 0x000fc800078e0070 */
[----:B------:R-:W-:Y:S01]  /*46b0*/  FFMA R11, R90, R104, R11 ;  /* 0x000000685a0b7223 */ /* 0x000fe2000000000b */
[----:B------:R-:W-:Y:S01]  /*46c0*/  IMAD.IADD R107, R107, 0x1, R89 ;  /* 0x000000016b6b7824 */ /* 0x000fe200078e0259 */
[----:B------:R-:W-:-:S03]  /*46d0*/  LEA R14, P5, R88, R14, 0x1 ;  /* 0x0000000e580e7211 */ /* 0x000fc600078a08ff */
[----:B------:R-:W-:Y:S01]  /*46e0*/  F2FP.BF16.F32.PACK_AB R20, RZ, R11 ;  /* 0x0000000bff14723e */ /* 0x000fe200000010ff */
[----:B------:R-:W-:Y:S01]  /*46f0*/  IMAD.X R11, R103, 0x1, R21, P4 ;  /* 0x00000001670b7824 */ /* 0x000fe200020e0615 */
[----:B------:R-:W-:-:S04]  /*4700*/  LEA.HI.X R15, R88, R15, R107, 0x1, P5 ;  /* 0x0000000f580f7211 */ /* 0x000fc800028f0c6b */
[----:B------:R0:W-:Y:S01]  /*4710*/  @P0 STG.E.U16 desc[UR40][R10.64], R20 ;  /* 0x000000140a000986 */ /* 0x0001e2000c101528 */
[----:B------:R-:W-:Y:S05]  /*4720*/  @!P3 BRA `(.L_x_51) ;  /* 0x000000000004b947 */ /* 0x000fea0003800000 */
[----:B------:R4:W5:Y:S02]  /*4730*/  LDG.E.LTC128B.U16 R120, desc[UR40][R14.64+0x2] ;  /* 0x000002280e787981 */ /* 0x000964000c1e1520 */
.L_x_51:
[----:B------:R-:W-:Y:S05]  /*4740*/  BSYNC B1 ;  /* 0x0000000000017941 */ /* 0x000fea0003800000 */
.L_x_50:
[----:B-----5:R-:W-:Y:S01]  /*4750*/  IMAD.U32 R89, R120, 0x10000, RZ ;  /* 0x0001000078597824 */ /* 0x020fe200078e00ff */
[----:B------:R-:W-:Y:S01]  /*4760*/  ISETP.GT.AND P0, PT, R3, 0x80, P1 ;  /* 0x000000800300780c */ /* 0x000fe20000f04270 */
[----:B------:R-:W-:Y:S02]  /*4770*/  BSSY B1, `(.L_x_52) ;  /* 0x0000007000017945 */ /* 0x000fe40003800000 */
[----:B0-----:R-:W-:-:S04]  /*4780*/  FMUL R20, R89, R106 ;  /* 0x0000006a59147220 */ /* 0x001fc80000400000 */
[----:B------:R-:W-:-:S05]  /*4790*/  FFMA R20, R91, R104, R20 ;  /* 0x000000685b147223 */ /* 0x000fca0000000014 */
[----:B------:R-:W-:-:S05]  /*47a0*/  F2FP.BF16.F32.PACK_AB R20, RZ, R20 ;  /* 0x00000014ff14723e */ /* 0x000fca00000010ff */
[----:B------:R0:W-:Y:S01]  /*47b0*/  @P3 STG.E.U16 desc[UR40][R10.64+0x2], R20 ;  /* 0x000002140a003986 */ /* 0x0001e2000c101528 */
[----:B------:R-:W-:Y:S05]  /*47c0*/  @!P0 BRA `(.L_x_53) ;  /* 0x0000000000048947 */ /* 0x000fea0003800000 */
[----:B------:R0:W5:Y:S02]  /*47d0*/  LDG.E.LTC128B.U16 R120, desc[UR40][R98.64+0x10] ;  /* 0x0000102862787981 */ /* 0x000164000c1e1520 */
.L_x_53:
[----:B------:R-:W-:Y:S05]  /*47e0*/  BSYNC B1 ;  /* 0x0000000000017941 */ /* 0x000fea0003800000 */
.L_x_52:
[----:B-----5:R-:W-:Y:S01]  /*47f0*/  IMAD.U32 R89, R120, 0x10000, RZ ;  /* 0x0001000078597824 */ /* 0x020fe200078e00ff */
[----:B------:R-:W-:Y:S01]  /*4800*/  ISETP.GT.AND P3, PT, R3, 0x80, P2 ;  /* 0x000000800300780c */ /* 0x000fe20001764270 */
[----:B------:R-:W-:Y:S01]  /*4810*/  @P0 IMAD.MOV.U32 R88, RZ, RZ, R100 ;  /* 0x000000ffff580224 */ /* 0x000fe200078e0064 */
[----:B------:R-:W-:Y:S01]  /*4820*/  BSSY B1, `(.L_x_54) ;  /* 0x0000009000017945 */ /* 0x000fe20003800000 */
[----:B------:R-:W-:-:S04]  /*4830*/  FMUL R89, R89, R106 ;  /* 0x0000006a59597220 */ /* 0x000fc80000400000 */
[----:B------:R-:W-:-:S05]  /*4840*/  FFMA R89, R92, R104, R89 ;  /* 0x000000685c597223 */ /* 0x000fca0000000059 */
[----:B------:R-:W-:-:S04]  /*4850*/  F2FP.BF16.F32.PACK_AB R89, RZ, R89 ;  /* 0x00000059ff59723e */ /* 0x000fc800000010ff */
[----:B0-----:R-:W-:Y:S01]  /*4860*/  PRMT R20, R89, 0x7610, R20 ;  /* 0x0000761059147816 */ /* 0x001fe20000000014 */
[----:B------:R-:W-:-:S05]  /*4870*/  @P0 IMAD.MOV.U32 R89, RZ, RZ, R103 ;  /* 0x000000ffff590224 */ /* 0x000fca00078e0067 */
[----:B------:R0:W-:Y:S01]  /*4880*/  @P0 STG.E.U16 desc[UR40][R88.64+0x10], R20 ;  /* 0x0000101458000986 */ /* 0x0001e2000c101528 */
[----:B------:R-:W-:Y:S05]  /*4890*/  @!P3 BRA `(.L_x_55) ;  /* 0x000000000004b947 */ /* 0x000fea0003800000 */
[----:B------:R0:W5:Y:S02]  /*48a0*/  LDG.E.LTC128B.U16 R120, desc[UR40][R98.64+0x12] ;  /* 0x0000122862787981 */ /* 0x000164000c1e1520 */
.L_x_55:
[----:B------:R-:W-:Y:S05]  /*48b0*/  BSYNC B1 ;  /* 0x0000000000017941 */ /* 0x000fea0003800000 */
.L_x_54:
[----:B0----5:R-:W-:Y:S01]  /*48c0*/  IMAD.U32 R89, R120, 0x10000, RZ ;  /* 0x0001000078597824 */ /* 0x021fe200078e00ff */
[----:B------:R-:W-:Y:S01]  /*48d0*/  ISETP.GT.AND P1, PT, R3, 0x88, P1 ;  /* 0x000000880300780c */ /* 0x000fe20000f24270 */
[----:B------:R-:W-:Y:S01]  /*48e0*/  @P3 IMAD.MOV.U32 R101, RZ, RZ, R103 ;  /* 0x000000ffff653224 */ /* 0x000fe200078e0067 */
[----:B------:R-:W-:Y:S01]  /*48f0*/  BSSY B1, `(.L_x_56) ;  /* 0x0000007000017945 */ /* 0x000fe20003800000 */
[----:B------:R-:W-:-:S04]  /*4900*/  FMUL R20, R89, R106 ;  /* 0x0000006a59147220 */ /* 0x000fc80000400000 */
[----:B------:R-:W-:-:S05]  /*4910*/  FFMA R20, R93, R104, R20 ;  /* 0x000000685d147223 */ /* 0x000fca0000000014 */
[----:B------:R-:W-:-:S05]  /*4920*/  F2FP.BF16.F32.PACK_AB R20, RZ, R20 ;  /* 0x00000014ff14723e */ /* 0x000fca00000010ff */
[----:B------:R0:W-:Y:S01]  /*4930*/  @P3 STG.E.U16 desc[UR40][R100.64+0x12], R20 ;  /* 0x0000121464003986 */ /* 0x0001e2000c101528 */
[----:B------:R-:W-:Y:S05]  /*4940*/  @!P1 BRA `(.L_x_57) ;  /* 0x0000000000049947 */ /* 0x000fea0003800000 */
[----:B------:R0:W5:Y:S02]  /*4950*/  LDG.E.LTC128B.U16 R120, desc[UR40][R14.64+0x10] ;  /* 0x000010280e787981 */ /* 0x000164000c1e1520 */
.L_x_57:
[----:B------:R-:W-:Y:S05]  /*4960*/  BSYNC B1 ;  /* 0x0000000000017941 */ /* 0x000fea0003800000 */
.L_x_56:
        /* <DEDUP_REMOVED lines=9> */
.L_x_59:
[----:B------:R-:W-:Y:S05]  /*4a00*/  BSYNC B1 ;  /* 0x0000000000017941 */ /* 0x000fea0003800000 */
.L_x_58:
[----:B0----5:R-:W-:Y:S01]  /*4a10*/  IMAD.U32 R89, R120, 0x10000, RZ ;  /* 0x0001000078597824 */ /* 0x021fe200078e00ff */
[----:B------:R-:W-:Y:S01]  /*4a20*/  ISETP.GT.AND P3, PT, R6, 0x10, PT ;  /* 0x000000100600780c */ /* 0x000fe20003f64270 */
[----:B------:R-:W-:Y:S02]  /*4a30*/  BSSY B1, `(.L_x_60) ;  /* 0x0000008000017945 */ /* 0x000fe40003800000 */
[----:B------:R-:W-:Y:S01]  /*4a40*/  FMUL R20, R89, R106 ;  /* 0x0000006a59147220 */ /* 0x000fe20000400000 */
[----:B------:R-:W-:-:S03]  /*4a50*/  ISETP.GT.AND P0, PT, R3, RZ, P3 ;  /* 0x000000ff0300720c */ /* 0x000fc60001f04270 */
[----:B------:R-:W-:-:S05]  /*4a60*/  FFMA R20, R95, R104, R20 ;  /* 0x000000685f147223 */ /* 0x000fca0000000014 */
[----:B------:R-:W-:-:S05]  /*4a70*/  F2FP.BF16.F32.PACK_AB R20, RZ, R20 ;  /* 0x00000014ff14723e */ /* 0x000fca00000010ff */
[----:B------:R0:W-:Y:S01]  /*4a80*/  @P2 STG.E.U16 desc[UR40][R10.64+0x12], R20 ;  /* 0x000012140a002986 */ /* 0x0001e2000c101528 */
[----:B------:R-:W-:Y:S05]  /*4a90*/  @!P0 BRA `(.L_x_61) ;  /* 0x0000000000048947 */ /* 0x000fea0003800000 */
[----:B------:R0:W5:Y:S02]  /*4aa0*/  LDG.E.LTC128B.U16 R120, desc[UR40][R12.64+0x20] ;  /* 0x000020280c787981 */ /* 0x000164000c1e1520 */
.L_x_61:
[----:B------:R-:W-:Y:S05]  /*4ab0*/  BSYNC B1 ;  /* 0x0000000000017941 */ /* 0x000fea0003800000 */
.L_x_60:
        /* <DEDUP_REMOVED lines=10> */
.L_x_63:
[----:B------:R-:W-:Y:S05]  /*4b60*/  BSYNC B1 ;  /* 0x0000000000017941 */ /* 0x000fea0003800000 */
.L_x_62:
[----:B0----5:R-:W-:Y:S01]  /*4b70*/  IMAD.U32 R11, R120, 0x10000, RZ ;  /* 0x00010000780b7824 */ /* 0x021fe200078e00ff */
        /* <DEDUP_REMOVED lines=8> */
.L_x_65:
[----:B------:R-:W-:Y:S05]  /*4c00*/  BSYNC B1 ;  /* 0x0000000000017941 */ /* 0x000fea0003800000 */
.L_x_64:
        /* <DEDUP_REMOVED lines=9> */
.L_x_67:
[----:B------:R-:W-:Y:S05]  /*4ca0*/  BSYNC B1 ;  /* 0x0000000000017941 */ /* 0x000fea0003800000 */
.L_x_66:
        /* <DEDUP_REMOVED lines=10> */
.L_x_69:
[----:B------:R-:W-:Y:S05]  /*4d50*/  BSYNC B1 ;  /* 0x0000000000017941 */ /* 0x000fea0003800000 */
.L_x_68:
[----:B-----5:R-:W-:Y:S01]  /*4d60*/  IMAD.U32 R11, R120, 0x10000, RZ ;  /* 0x00010000780b7824 */ /* 0x020fe200078e00ff */
        /* <DEDUP_REMOVED lines=9> */
.L_x_71:
[----:B------:R-:W-:Y:S05]  /*4e00*/  BSYNC B1 ;  /* 0x0000000000017941 */ /* 0x000fea0003800000 */
.L_x_70:
        /* <DEDUP_REMOVED lines=9> */
.L_x_73:
[----:B------:R-:W-:Y:S05]  /*4ea0*/  BSYNC B1 ;  /* 0x0000000000017941 */ /* 0x000fea0003800000 */
.L_x_72:
        /* <DEDUP_REMOVED lines=9> */
.L_x_75:
[----:B------:R-:W-:Y:S05]  /*4f40*/  BSYNC B1 ;  /* 0x0000000000017941 */ /* 0x000fea0003800000 */
.L_x_74:
        /* <DEDUP_REMOVED lines=9> */
.L_x_77:
[----:B------:R-:W-:Y:S05]  /*4fe0*/  BSYNC B1 ;  /* 0x0000000000017941 */ /* 0x000fea0003800000 */
.L_x_76:
[----:B-----5:R-:W-:Y:S01]  /*4ff0*/  IMAD.U32 R11, R120, 0x10000, RZ ;  /* 0x00010000780b7824 */ /* 0x020fe200078e00ff */
[----:B------:R-:W-:Y:S01]  /*5000*/  ISETP.GT.AND P4, PT, R3, 0x80, P2 ;  /* 0x000000800300780c */ /* 0x000fe20001784270 */
[----:B------:R-:W-:Y:S02]  /*5010*/  BSSY B1, `(.L_x_78) ;  /* 0x000000a000017945 */ /* 0x000fe40003800000 */
[----:B------:R-:W-:-:S04]  /*5020*/  FMUL R11, R11, R106 ;  /* 0x0000006a0b0b7220 */ /* 0x000fc80000400000 */
[----:B------:R-:W-:Y:S01]  /*5030*/  FFMA R72, R72, R104, R11 ;  /* 0x0000006848487223 */ /* 0x000fe2000000000b */
[----:B0-----:R-:W-:-:S04]  /*5040*/  IMAD.WIDE.U32 R10, R4, 0xf0, R110 ;  /* 0x000000f0040a7825 */ /* 0x001fc800078e006e */
[----:B------:R-:W-:Y:S01]  /*5050*/  F2FP.BF16.F32.PACK_AB R72, RZ, R72 ;  /* 0x00000048ff48723e */ /* 0x000fe200000010ff */
[----:B------:R-:W-:Y:S02]  /*5060*/  IMAD.IADD R5, R5, 0x1, R11 ;  /* 0x0000000105057824 */ /* 0x000fe400078e020b */
[----:B------:R-:W-:-:S05]  /*5070*/  IMAD.MOV.U32 R4, RZ, RZ, R10 ;  /* 0x000000ffff047224 */ /* 0x000fca00078e000a */
[----:B------:R0:W-:Y:S01]  /*5080*/  @P5 STG.E.U16 desc[UR40][R4.64+0x20], R72 ;  /* 0x0000204804005986 */ /* 0x0001e2000c101528 */
[----:B------:R-:W-:Y:S05]  /*5090*/  @!P4 BRA `(.L_x_79) ;  /* 0x000000000004c947 */ /* 0x000fea0003800000 */
[----:B------:R0:W5:Y:S02]  /*50a0*/  LDG.E.LTC128B.U16 R120, desc[UR40][R98.64+0x22] ;  /* 0x0000222862787981 */ /* 0x000164000c1e1520 */
.L_x_79:
[----:B------:R-:W-:Y:S05]  /*50b0*/  BSYNC B1 ;  /* 0x0000000000017941 */ /* 0x000fea0003800000 */
.L_x_78:
        /* <DEDUP_REMOVED lines=9> */
.L_x_81:
[----:B------:R-:W-:Y:S05]  /*5150*/  BSYNC B1 ;  /* 0x0000000000017941 */ /* 0x000fea0003800000 */
.L_x_80:
[----:B-----5:R-:W-:Y:S01]  /*5160*/  IMAD.U32 R11, R120, 0x10000, RZ ;  /* 0x00010000780b7824 */ /* 0x020fe200078e00ff */
[----:B------:R-:W-:Y:S01]  /*5170*/  IADD3 R10, P4, R7, R10, RZ ;  /* 0x0000000a070a7210 */ /* 0x000fe20007f9e0ff */
[----:B------:R-:W-:Y:S01]  /*5180*/  BSSY B1, `(.L_x_82) ;  /* 0x0000009000017945 */ /* 0x000fe20003800000 */
[----:B------:R-:W-:Y:S01]  /*5190*/  ISETP.GT.AND P2, PT, R3, 0x88, P2 ;  /* 0x000000880300780c */ /* 0x000fe20001744270 */
[----:B------:R-:W-:-:S04]  /*51a0*/  FMUL R11, R11, R106 ;  /* 0x0000006a0b0b7220 */ /* 0x000fc80000400000 */
[----:B------:R-:W-:-:S05]  /*51b0*/  FFMA R11, R74, R104, R11 ;  /* 0x000000684a0b7223 */ /* 0x000fca000000000b */
[----:B------:R-:W-:Y:S01]  /*51c0*/  F2FP.BF16.F32.PACK_AB R7, RZ, R11 ;  /* 0x0000000bff07723e */ /* 0x000fe200000010ff */
[----:B------:R-:W-:-:S05]  /*51d0*/  IMAD.X R11, R21, 0x1, R5, P4 ;  /* 0x00000001150b7824 */ /* 0x000fca00020e0605 */
[----:B------:R0:W-:Y:S01]  /*51e0*/  @P3 STG.E.U16 desc[UR40][R10.64+0x20], R7 ;  /* 0x000020070a003986 */ /* 0x0001e2000c101528 */
[----:B------:R-:W-:Y:S05]  /*51f0*/  @!P2 BRA `(.L_x_83) ;  /* 0x000000000004a947 */ /* 0x000fea0003800000 */
[----:B------:R0:W5:Y:S02]  /*5200*/  LDG.E.LTC128B.U16 R120, desc[UR40][R14.64+0x22] ;  /* 0x000022280e787981 */ /* 0x000164000c1e1520 */
.L_x_83:
[----:B------:R-:W-:Y:S05]  /*5210*/  BSYNC B1 ;  /* 0x0000000000017941 */ /* 0x000fea0003800000 */
.L_x_82:
        /* <DEDUP_REMOVED lines=9> */
.L_x_85:
[----:B------:R-:W-:Y:S05]  /*52b0*/  BSYNC B1 ;  /* 0x0000000000017941 */ /* 0x000fea0003800000 */
.L_x_84:
        /* <DEDUP_REMOVED lines=9> */
.L_x_87:
[----:B------:R-:W-:Y:S05]  /*5350*/  BSYNC B1 ;  /* 0x0000000000017941 */ /* 0x000fea0003800000 */
.L_x_86:
        /* <DEDUP_REMOVED lines=9> */
.L_x_89:
[----:B------:R-:W-:Y:S05]  /*53f0*/  BSYNC B1 ;  /* 0x0000000000017941 */ /* 0x000fea0003800000 */
.L_x_88:
        /* <DEDUP_REMOVED lines=9> */
.L_x_91:
[----:B------:R-:W-:Y:S05]  /*5490*/  BSYNC B1 ;  /* 0x0000000000017941 */ /* 0x000fea0003800000 */
.L_x_90:
        /* <DEDUP_REMOVED lines=10> */
.L_x_93:
[----:B------:R-:W-:Y:S05]  /*5540*/  BSYNC B1 ;  /* 0x0000000000017941 */ /* 0x000fea0003800000 */
.L_x_92:
        /* <DEDUP_REMOVED lines=10> */
.L_x_95:
[----:B------:R-:W-:Y:S05]  /*55f0*/  BSYNC B1 ;  /* 0x0000000000017941 */ /* 0x000fea0003800000 */
.L_x_94:
        /* <DEDUP_REMOVED lines=9> */
.L_x_97:
[----:B------:R-:W-:Y:S05]  /*5690*/  BSYNC B1 ;  /* 0x0000000000017941 */ /* 0x000fea0003800000 */
.L_x_96:
        /* <DEDUP_REMOVED lines=9> */
.L_x_99:
[----:B------:R-:W-:Y:S05]  /*5730*/  BSYNC B1 ;  /* 0x0000000000017941 */ /* 0x000fea0003800000 */
.L_x_98:
        /* <DEDUP_REMOVED lines=10> */
.L_x_101:
[----:B------:R-:W-:Y:S05]  /*57e0*/  BSYNC B1 ;  /* 0x0000000000017941 */ /* 0x000fea0003800000 */
.L_x_100:
        /* <DEDUP_REMOVED lines=10> */
.L_x_103:
[----:B------:R-:W-:Y:S05]  /*5890*/  BSYNC B1 ;  /* 0x0000000000017941 */ /* 0x000fea0003800000 */
.L_x_102:
        /* <DEDUP_REMOVED lines=9> */
.L_x_105:
[----:B------:R-:W-:Y:S05]  /*5930*/  BSYNC B1 ;  /* 0x0000000000017941 */ /* 0x000fea0003800000 */
.L_x_104:
        /* <DEDUP_REMOVED lines=9> */
.L_x_107:
[----:B------:R-:W-:Y:S05]  /*59d0*/  BSYNC B1 ;  /* 0x0000000000017941 */ /* 0x000fea0003800000 */
.L_x_106:
        /* <DEDUP_REMOVED lines=9> */
.L_x_109:
[----:B------:R-:W-:Y:S05]  /*5a70*/  BSYNC B1 ;  /* 0x0000000000017941 */ /* 0x000fea0003800000 */
.L_x_108:
        /* <DEDUP_REMOVED lines=9> */
.L_x_111:
[----:B------:R-:W-:Y:S05]  /*5b10*/  BSYNC B1 ;  /* 0x0000000000017941 */ /* 0x000fea0003800000 */
.L_x_110:
        /* <DEDUP_REMOVED lines=9> */
.L_x_113:
[----:B------:R-:W-:Y:S05]  /*5bb0*/  BSYNC B1 ;  /* 0x0000000000017941 */ /* 0x000fea0003800000 */
.L_x_112:
        /* <DEDUP_REMOVED lines=9> */
.L_x_115:
[----:B------:R-:W-:Y:S05]  /*5c50*/  BSYNC B1 ;  /* 0x0000000000017941 */ /* 0x000fea0003800000 */
.L_x_114:
        /* <DEDUP_REMOVED lines=9> */
.L_x_117:
[----:B------:R-:W-:Y:S05]  /*5cf0*/  BSYNC B1 ;  /* 0x0000000000017941 */ /* 0x000fea0003800000 */
.L_x_116:
        /* <DEDUP_REMOVED lines=9> */
.L_x_119:
[----:B------:R-:W-:Y:S05]  /*5d90*/  BSYNC B1 ;  /* 0x0000000000017941 */ /* 0x000fea0003800000 */
.L_x_118:
        /* <DEDUP_REMOVED lines=9> */
.L_x_121:
[----:B------:R-:W-:Y:S05]  /*5e30*/  BSYNC B1 ;  /* 0x0000000000017941 */ /* 0x000fea0003800000 */
.L_x_120:
        /* <DEDUP_REMOVED lines=9> */
.L_x_123:
[----:B------:R-:W-:Y:S05]  /*5ed0*/  BSYNC B1 ;  /* 0x0000000000017941 */ /* 0x000fea0003800000 */
.L_x_122:
        /* <DEDUP_REMOVED lines=10> */
.L_x_125:
[----:B------:R-:W-:Y:S05]  /*5f80*/  BSYNC B1 ;  /* 0x0000000000017941 */ /* 0x000fea0003800000 */
.L_x_124:
        /* <DEDUP_REMOVED lines=10> */
.L_x_127:
[----:B------:R-:W-:Y:S05]  /*6030*/  BSYNC B1 ;  /* 0x0000000000017941 */ /* 0x000fea0003800000 */
.L_x_126:
        /* <DEDUP_REMOVED lines=9> */
.L_x_129:
[----:B------:R-:W-:Y:S05]  /*60d0*/  BSYNC B1 ;  /* 0x0000000000017941 */ /* 0x000fea0003800000 */
.L_x_128:
        /* <DEDUP_REMOVED lines=9> */
.L_x_131:
[----:B------:R-:W-:Y:S05]  /*6170*/  BSYNC B1 ;  /* 0x0000000000017941 */ /* 0x000fea0003800000 */
.L_x_130:
        /* <DEDUP_REMOVED lines=10> */
.L_x_133:
[----:B------:R-:W-:Y:S05]  /*6220*/  BSYNC B1 ;  /* 0x0000000000017941 */ /* 0x000fea0003800000 */
.L_x_132:
        /* <DEDUP_REMOVED lines=10> */
.L_x_135:
[----:B------:R-:W-:Y:S05]  /*62d0*/  BSYNC B1 ;  /* 0x0000000000017941 */ /* 0x000fea0003800000 */
.L_x_134:
        /* <DEDUP_REMOVED lines=9> */
.L_x_137:
[----:B------:R-:W-:Y:S05]  /*6370*/  BSYNC B1 ;  /* 0x0000000000017941 */ /* 0x000fea0003800000 */
.L_x_136:
        /* <DEDUP_REMOVED lines=9> */
.L_x_139:
[----:B------:R-:W-:Y:S05]  /*6410*/  BSYNC B1 ;  /* 0x0000000000017941 */ /* 0x000fea0003800000 */
.L_x_138:
        /* <DEDUP_REMOVED lines=9> */
.L_x_141:
[----:B------:R-:W-:Y:S05]  /*64b0*/  BSYNC B1 ;  /* 0x0000000000017941 */ /* 0x000fea0003800000 */
.L_x_140:
        /* <DEDUP_REMOVED lines=9> */
.L_x_143:
[----:B------:R-:W-:Y:S05]  /*6550*/  BSYNC B1 ;  /* 0x0000000000017941 */ /* 0x000fea0003800000 */
.L_x_142:
        /* <DEDUP_REMOVED lines=9> */
.L_x_145:
[----:B------:R-:W-:Y:S05]  /*65f0*/  BSYNC B1 ;  /* 0x0000000000017941 */ /* 0x000fea0003800000 */
.L_x_144:
        /* <DEDUP_REMOVED lines=9> */
.L_x_147:
[----:B------:R-:W-:Y:S05]  /*6690*/  BSYNC B1 ;  /* 0x0000000000017941 */ /* 0x000fea0003800000 */
.L_x_146:
        /* <DEDUP_REMOVED lines=9> */
.L_x_149:
[----:B------:R-:W-:Y:S05]  /*6730*/  BSYNC B1 ;  /* 0x0000000000017941 */ /* 0x000fea0003800000 */
.L_x_148:
        /* <DEDUP_REMOVED lines=9> */
.L_x_151:
[----:B------:R-:W-:Y:S05]  /*67d0*/  BSYNC B1 ;  /* 0x0000000000017941 */ /* 0x000fea0003800000 */
.L_x_150:
        /* <DEDUP_REMOVED lines=9> */
.L_x_153:
[----:B------:R-:W-:Y:S05]  /*6870*/  BSYNC B1 ;  /* 0x0000000000017941 */ /* 0x000fea0003800000 */
.L_x_152:
        /* <DEDUP_REMOVED lines=9> */
.L_x_155:
[----:B------:R-:W-:Y:S05]  /*6910*/  BSYNC B1 ;  /* 0x0000000000017941 */ /* 0x000fea0003800000 */
.L_x_154:
        /* <DEDUP_REMOVED lines=10> */
.L_x_157:
[----:B------:R-:W-:Y:S05]  /*69c0*/  BSYNC B1 ;  /* 0x0000000000017941 */ /* 0x000fea0003800000 */
.L_x_156:
        /* <DEDUP_REMOVED lines=10> */
.L_x_159:
[----:B------:R-:W-:Y:S05]  /*6a70*/  BSYNC B1 ;  /* 0x0000000000017941 */ /* 0x000fea0003800000 */
.L_x_158:
        /* <DEDUP_REMOVED lines=9> */
.L_x_161:
[----:B------:R-:W-:Y:S05]  /*6b10*/  BSYNC B1 ;  /* 0x0000000000017941 */ /* 0x000fea0003800000 */
.L_x_160:
        /* <DEDUP_REMOVED lines=9> */
.L_x_163:
[----:B------:R-:W-:Y:S05]  /*6bb0*/  BSYNC B1 ;  /* 0x0000000000017941 */ /* 0x000fea0003800000 */
.L_x_162:
        /* <DEDUP_REMOVED lines=10> */
.L_x_165:
[----:B------:R-:W-:Y:S05]  /*6c60*/  BSYNC B1 ;  /* 0x0000000000017941 */ /* 0x000fea0003800000 */
.L_x_164:
        /* <DEDUP_REMOVED lines=10> */
.L_x_167:
[----:B------:R-:W-:Y:S05]  /*6d10*/  BSYNC B1 ;  /* 0x0000000000017941 */ /* 0x000fea0003800000 */
.L_x_166:
        /* <DEDUP_REMOVED lines=9> */
.L_x_169:
[----:B------:R-:W-:Y:S05]  /*6db0*/  BSYNC B1 ;  /* 0x0000000000017941 */ /* 0x000fea0003800000 */
.L_x_168:
        /* <DEDUP_REMOVED lines=9> */
.L_x_171:
[----:B------:R-:W-:Y:S05]  /*6e50*/  BSYNC B1 ;  /* 0x0000000000017941 */ /* 0x000fea0003800000 */
.L_x_170:
        /* <DEDUP_REMOVED lines=9> */
.L_x_173:
[----:B------:R-:W-:Y:S05]  /*6ef0*/  BSYNC B1 ;  /* 0x0000000000017941 */ /* 0x000fea0003800000 */
.L_x_172:
        /* <DEDUP_REMOVED lines=9> */
.L_x_175:
[----:B------:R-:W-:Y:S05]  /*6f90*/  BSYNC B1 ;  /* 0x0000000000017941 */ /* 0x000fea0003800000 */
.L_x_174:
        /* <DEDUP_REMOVED lines=9> */
.L_x_177:
[----:B------:R-:W-:Y:S05]  /*7030*/  BSYNC B1 ;  /* 0x0000000000017941 */ /* 0x000fea0003800000 */
.L_x_176:
        /* <DEDUP_REMOVED lines=9> */
.L_x_179:
[----:B------:R-:W-:Y:S05]  /*70d0*/  BSYNC B1 ;  /* 0x0000000000017941 */ /* 0x000fea0003800000 */
.L_x_178:
        /* <DEDUP_REMOVED lines=9> */
.L_x_181:
[----:B------:R-:W-:Y:S05]  /*7170*/  BSYNC B1 ;  /* 0x0000000000017941 */ /* 0x000fea0003800000 */
.L_x_180:
        /* <DEDUP_REMOVED lines=9> */
.L_x_183:
[----:B------:R-:W-:Y:S05]  /*7210*/  BSYNC B1 ;  /* 0x0000000000017941 */ /* 0x000fea0003800000 */
.L_x_182:
        /* <DEDUP_REMOVED lines=9> */
.L_x_185:
[----:B------:R-:W-:Y:S05]  /*72b0*/  BSYNC B1 ;  /* 0x0000000000017941 */ /* 0x000fea0003800000 */
.L_x_184:
        /* <DEDUP_REMOVED lines=9> */
.L_x_187:
[----:B------:R-:W-:Y:S05]  /*7350*/  BSYNC B1 ;  /* 0x0000000000017941 */ /* 0x000fea0003800000 */
.L_x_186:
[----:B------:R-:W-:Y:S05]  /*7360*/  @!P0 BRA `(.L_x_188) ;  /* 0x0000001400c08947 */ /* 0x000fea0003800000 */
[----:B-----5:R-:W-:-:S04]  /*7370*/  IMAD.U32 R3, R120, 0x10000, RZ ;  /* 0x0001000078037824 */ /* 0x020fc800078e00ff */
[----:B------:R-:W-:-:S04]  /*7380*/  FMUL R4, R3, R106 ;  /* 0x0000006a03047220 */ /* 0x000fc80000400000 */
[----:B------:R-:W-:-:S05]  /*7390*/  FFMA R4, R31, R104, R4 ;  /* 0x000000681f047223 */ /* 0x000fca0000000004 */
[----:B------:R-:W-:-:S05]  /*73a0*/  F2FP.BF16.F32.PACK_AB R4, RZ, R4 ;  /* 0x00000004ff04723e */ /* 0x000fca00000010ff */
[----:B------:R0:W-:Y:S01]  /*73b0*/  STG.E.U16 desc[UR40][R10.64+0x92], R4 ;  /* 0x000092040a007986 */ /* 0x0001e2000c101528 */
[----:B------:R-:W-:Y:S05]  /*73c0*/  BRA `(.L_x_188) ;  /* 0x0000001400a87947 */ /* 0x000fea0003800000 */
.L_x_33:
[----:B------:R-:W-:Y:S01]  /*73d0*/  ULDC.64 UR4, c[0x0][0x5c0] ;  /* 0x0001700000047ab9 */ /* 0x000fe20000000a00 */
[-C--:B------:R-:W-:Y:S01]  /*73e0*/  FMUL R96, R96, R104.reuse ;  /* 0x0000006860607220 */ /* 0x080fe20000400000 */
[----:B------:R-:W-:Y:S01]  /*73f0*/  LEA R8, P2, R112, UR4, 0x1 ;  /* 0x0000000470087c11 */ /* 0x000fe2000f8408ff */
[----:B------:R-:W-:Y:S01]  /*7400*/  IMAD.SHL.U32 R105, R4, 0x10, RZ ;  /* 0x0000001004697824 */ /* 0x000fe200078e00ff */
[----:B------:R-:W-:Y:S01]  /*7410*/  ISETP.GT.AND P3, PT, R6, 0x1, PT ;  /* 0x000000010600780c */ /* 0x000fe20003f64270 */
[----:B------:R-:W-:Y:S01]  /*7420*/  FMUL R97, R97, R104 ;  /* 0x0000006861617220 */ /* 0x000fe20000400000 */
[----:B------:R-:W-:Y:S01]  /*7430*/  F2FP.BF16.F32.PACK_AB R96, RZ, R96 ;  /* 0x00000060ff60723e */ /* 0x000fe200000010ff */
[-C--:B------:R-:W-:Y:S01]  /*7440*/  FMUL R99, R99, R104.reuse ;  /* 0x0000006863637220 */ /* 0x080fe20000400000 */
[----:B------:R-:W-:Y:S01]  /*7450*/  LEA.HI.X R9, R112, UR5, R123, 0x1, P2 ;  /* 0x0000000570097c11 */ /* 0x000fe200090f0c7b */
[-C--:B------:R-:W-:Y:S01]  /*7460*/  FMUL R98, R98, R104.reuse ;  /* 0x0000006862627220 */ /* 0x080fe20000400000 */
[----:B------:R-:W-:Y:S01]  /*7470*/  ISETP.GT.AND P2, PT, R3, RZ, P3 ;  /* 0x000000ff0300720c */ /* 0x000fe20001f44270 */
[-C--:B------:R-:W-:Y:S01]  /*7480*/  FMUL R101, R101, R104.reuse ;  /* 0x0000006865657220 */ /* 0x080fe20000400000 */
[----:B------:R-:W-:Y:S01]  /*7490*/  SHF.L.U64.HI R7, R4, 0x4, R5 ;  /* 0x0000000404077819 */ /* 0x000fe20000010205 */
[----:B------:R-:W-:Y:S01]  /*74a0*/  @P1 STG.E.U16 desc[UR40][R8.64], R96 ;  /* 0x0000006008001986 */ /* 0x000fe2000c101528 */
[----:B------:R-:W-:Y:S01]  /*74b0*/  ISETP.GT.AND P1, PT, R3, 0x8, P3 ;  /* 0x000000080300780c */ /* 0x000fe20001f24270 */
[----:B------:R-:W-:Y:S01]  /*74c0*/  FMUL R100, R100, R104 ;  /* 0x0000006864647220 */ /* 0x000fe20000400000 */
[----:B------:R-:W-:Y:S01]  /*74d0*/  IADD3 R10, P4, R105, R8, RZ ;  /* 0x00000008690a7210 */ /* 0x000fe20007f9e0ff */
[-C--:B------:R-:W-:Y:S01]  /*74e0*/  FMUL R103, R103, R104.reuse ;  /* 0x0000006867677220 */ /* 0x080fe20000400000 */
[----:B------:R-:W-:Y:S01]  /*74f0*/  F2FP.BF16.F32.PACK_AB R97, RZ, R97 ;  /* 0x00000061ff61723e */ /* 0x000fe200000010ff */
[----:B------:R-:W-:Y:S01]  /*7500*/  FMUL R102, R102, R104 ;  /* 0x0000006866667220 */ /* 0x000fe20000400000 */
[----:B------:R-:W-:Y:S01]  /*7510*/  F2FP.BF16.F32.PACK_AB R99, RZ, R99 ;  /* 0x00000063ff63723e */ /* 0x000fe200000010ff */
[----:B------:R-:W-:Y:S01]  /*7520*/  IMAD.X R11, R7, 0x1, R9, P4 ;  /* 0x00000001070b7824 */ /* 0x000fe200020e0609 */
[----:B------:R-:W-:Y:S01]  /*7530*/  ISETP.GT.AND P5, PT, R3, 0x8, P0 ;  /* 0x000000080300780c */ /* 0x000fe200007a4270 */
[----:B------:R0:W-:Y:S01]  /*7540*/  @P2 STG.E.U16 desc[UR40][R8.64+0x2], R97 ;  /* 0x0000026108002986 */ /* 0x0001e2000c101528 */
[----:B------:R-:W-:Y:S01]  /*7550*/  F2FP.BF16.F32.PACK_AB R98, RZ, R98 ;  /* 0x00000062ff62723e */ /* 0x000fe200000010ff */
[----:B------:R-:W-:Y:S01]  /*7560*/  FMUL R88, R88, R104 ;  /* 0x0000006858587220 */ /* 0x000fe20000400000 */
[C---:B------:R-:W-:Y:S01]  /*7570*/  ISETP.GT.AND P2, PT, R6.reuse, 0x8, PT ;  /* 0x000000080600780c */ /* 0x040fe20003f44270 */
[----:B------:R-:W-:Y:S01]  /*7580*/  @P1 STG.E.U16 desc[UR40][R10.64+0x2], R99 ;  /* 0x000002630a001986 */ /* 0x000fe2000c101528 */
[----:B------:R-:W-:Y:S01]  /*7590*/  ISETP.GT.AND P1, PT, R6, 0x9, PT ;  /* 0x000000090600780c */ /* 0x000fe20003f24270 */
[----:B------:R-:W-:Y:S01]  /*75a0*/  IMAD.WIDE.U32 R12, R4, 0xf0, R10 ;  /* 0x000000f0040c7825 */ /* 0x000fe200078e000a */
[----:B------:R-:W-:-:S03]  /*75b0*/  F2FP.BF16.F32.PACK_AB R101, RZ, R101 ;  /* 0x00000065ff65723e */ /* 0x000fc600000010ff */
[-C--:B------:R-:W-:Y:S01]  /*75c0*/  FMUL R89, R89, R104.reuse ;  /* 0x0000006859597220 */ /* 0x080fe20000400000 */
[C---:B------:R-:W-:Y:S01]  /*75d0*/  ISETP.GT.AND P4, PT, R3.reuse, RZ, P1 ;  /* 0x000000ff0300720c */ /* 0x040fe20000f84270 */
[----:B------:R-:W-:Y:S01]  /*75e0*/  FMUL R90, R90, R104 ;  /* 0x000000685a5a7220 */ /* 0x000fe20000400000 */
[----:B------:R-:W-:Y:S01]  /*75f0*/  F2FP.BF16.F32.PACK_AB R100, RZ, R100 ;  /* 0x00000064ff64723e */ /* 0x000fe200000010ff */
[----:B------:R-:W-:Y:S01]  /*7600*/  @P5 STG.E.U16 desc[UR40][R10.64], R98 ;  /* 0x000000620a005986 */ /* 0x000fe2000c101528 */
[----:B------:R-:W-:Y:S01]  /*7610*/  ISETP.GT.AND P5, PT, R3, RZ, P2 ;  /* 0x000000ff0300720c */ /* 0x000fe200017a4270 */
[----:B0-----:R-:W-:Y:S01]  /*7620*/  IMAD R97, R5, 0xf0, RZ ;  /* 0x000000f005617824 */ /* 0x001fe200078e02ff */
[----:B------:R-:W-:Y:S01]  /*7630*/  F2FP.BF16.F32.PACK_AB R103, RZ, R103 ;  /* 0x00000067ff67723e */ /* 0x000fe200000010ff */
[----:B------:R-:W-:Y:S01]  /*7640*/  FMUL R91, R91, R104 ;  /* 0x000000685b5b7220 */ /* 0x000fe20000400000 */
[----:B------:R-:W-:Y:S01]  /*7650*/  F2FP.BF16.F32.PACK_AB R102, RZ, R102 ;  /* 0x00000066ff66723e */ /* 0x000fe200000010ff */
[----:B------:R-:W-:Y:S01]  /*7660*/  IMAD.IADD R13, R97, 0x1, R13 ;  /* 0x00000001610d7824 */ /* 0x000fe200078e020d */
[----:B------:R-:W-:Y:S01]  /*7670*/  F2FP.BF16.F32.PACK_AB R88, RZ, R88 ;  /* 0x00000058ff58723e */ /* 0x000fe200000010ff */
[-C--:B------:R-:W-:Y:S01]  /*7680*/  FMUL R92, R92, R104.reuse ;  /* 0x000000685c5c7220 */ /* 0x080fe20000400000 */
[----:B------:R-:W-:Y:S01]  /*7690*/  F2FP.BF16.F32.PACK_AB R89, RZ, R89 ;  /* 0x00000059ff59723e */ /* 0x000fe200000010ff */
[----:B------:R-:W-:Y:S01]  /*76a0*/  @P4 STG.E.U16 desc[UR40][R8.64+0x12], R101 ;  /* 0x0000126508004986 */ /* 0x000fe2000c101528 */
[----:B------:R-:W-:Y:S01]  /*76b0*/  ISETP.GT.AND P4, PT, R3, 0x8, P1 ;  /* 0x000000080300780c */ /* 0x000fe20000f84270 */
[----:B------:R-:W-:Y:S01]  /*76c0*/  FMUL R93, R93, R104 ;  /* 0x000000685d5d7220 */ /* 0x000fe20000400000 */
[----:B------:R-:W-:Y:S01]  /*76d0*/  F2FP.BF16.F32.PACK_AB R90, RZ, R90 ;  /* 0x0000005aff5a723e */ /* 0x000fe200000010ff */
[----:B------:R-:W-:Y:S01]  /*76e0*/  @P5 STG.E.U16 desc[UR40][R8.64+0x10], R100 ;  /* 0x0000106408005986 */ /* 0x000fe2000c101528 */
[----:B------:R-:W-:Y:S01]  /*76f0*/  ISETP.GT.AND P5, PT, R3, 0x8, P2 ;  /* 0x000000080300780c */ /* 0x000fe200017a4270 */
[-C--:B------:R-:W-:Y:S01]  /*7700*/  FMUL R94, R94, R104.reuse ;  /* 0x000000685e5e7220 */ /* 0x080fe20000400000 */
[----:B------:R-:W-:Y:S01]  /*7710*/  F2FP.BF16.F32.PACK_AB R91, RZ, R91 ;  /* 0x0000005bff5b723e */ /* 0x000fe200000010ff */
[----:B------:R-:W-:Y:S01]  /*7720*/  FMUL R95, R95, R104 ;  /* 0x000000685f5f7220 */ /* 0x000fe20000400000 */
[----:B------:R-:W-:Y:S01]  /*7730*/  F2FP.BF16.F32.PACK_AB R92, RZ, R92 ;  /* 0x0000005cff5c723e */ /* 0x000fe200000010ff */
[-C--:B------:R-:W-:Y:S01]  /*7740*/  FMUL R81, R81, R104.reuse ;  /* 0x0000006851517220 */ /* 0x080fe20000400000 */
[----:B------:R-:W-:Y:S01]  /*7750*/  F2FP.BF16.F32.PACK_AB R93, RZ, R93 ;  /* 0x0000005dff5d723e */ /* 0x000fe200000010ff */
[----:B------:R-:W-:Y:S01]  /*7760*/  FMUL R80, R80, R104 ;  /* 0x0000006850507220 */ /* 0x000fe20000400000 */
[----:B------:R-:W-:Y:S01]  /*7770*/  F2FP.BF16.F32.PACK_AB R94, RZ, R94 ;  /* 0x0000005eff5e723e */ /* 0x000fe200000010ff */
[----:B------:R-:W-:Y:S01]  /*7780*/  @P4 STG.E.U16 desc[UR40][R10.64+0x12], R103 ;  /* 0x000012670a004986 */ /* 0x000fe2000c101528 */
[C---:B------:R-:W-:Y:S01]  /*7790*/  ISETP.GT.AND P4, PT, R3.reuse, 0x80, P0 ;  /* 0x000000800300780c */ /* 0x040fe20000784270 */
[-C--:B------:R-:W-:Y:S01]  /*77a0*/  FMUL R82, R82, R104.reuse ;  /* 0x0000006852527220 */ /* 0x080fe20000400000 */
[C---:B------:R-:W-:Y:S01]  /*77b0*/  ISETP.GT.AND P0, PT, R3.reuse, 0x88, P0 ;  /* 0x000000880300780c */ /* 0x040fe20000704270 */
[----:B------:R-:W-:Y:S01]  /*77c0*/  @P5 STG.E.U16 desc[UR40][R10.64+0x10], R102 ;  /* 0x000010660a005986 */ /* 0x000fe2000c101528 */
[----:B------:R-:W-:Y:S01]  /*77d0*/  ISETP.GT.AND P5, PT, R3, 0x80, P3 ;  /* 0x000000800300780c */ /* 0x000fe20001fa4270 */
[-C--:B------:R-:W-:Y:S01]  /*77e0*/  FMUL R83, R83, R104.reuse ;  /* 0x0000006853537220 */ /* 0x080fe20000400000 */
[----:B------:R-:W-:Y:S01]  /*77f0*/  ISETP.GT.AND P3, PT, R3, 0x88, P3 ;  /* 0x000000880300780c */ /* 0x000fe20001f64270 */
[-C--:B------:R-:W-:Y:S01]  /*7800*/  FMUL R84, R84, R104.reuse ;  /* 0x0000006854547220 */ /* 0x080fe20000400000 */
[----:B------:R-:W-:Y:S01]  /*7810*/  F2FP.BF16.F32.PACK_AB R95, RZ, R95 ;  /* 0x0000005fff5f723e */ /* 0x000fe200000010ff */
[-C--:B------:R-:W-:Y:S01]  /*7820*/  FMUL R85, R85, R104.reuse ;  /* 0x0000006855557220 */ /* 0x080fe20000400000 */
[----:B------:R-:W-:Y:S01]  /*7830*/  F2FP.BF16.F32.PACK_AB R81, RZ, R81 ;  /* 0x00000051ff51723e */ /* 0x000fe200000010ff */
[----:B------:R-:W-:Y:S01]  /*7840*/  FMUL R86, R86, R104 ;  /* 0x0000006856567220 */ /* 0x000fe20000400000 */
[----:B------:R-:W-:Y:S01]  /*7850*/  F2FP.BF16.F32.PACK_AB R80, RZ, R80 ;  /* 0x00000050ff50723e */ /* 0x000fe200000010ff */
[----:B------:R0:W-:Y:S01]  /*7860*/  @P4 STG.E.U16 desc[UR40][R12.64], R88 ;  /* 0x000000580c004986 */ /* 0x0001e2000c101528 */
[----:B------:R-:W-:Y:S01]  /*7870*/  IADD3 R14, P4, R105, R12, RZ ;  /* 0x0000000c690e7210 */ /* 0x000fe20007f9e0ff */
[----:B------:R-:W-:Y:S01]  /*7880*/  FMUL R87, R87, R104 ;  /* 0x0000006857577220 */ /* 0x000fe20000400000 */
[----:B------:R-:W-:Y:S01]  /*7890*/  F2FP.BF16.F32.PACK_AB R82, RZ, R82 ;  /* 0x00000052ff52723e */ /* 0x000fe200000010ff */
[----:B------:R1:W-:Y:S01]  /*78a0*/  @P5 STG.E.U16 desc[UR40][R12.64+0x2], R89 ;  /* 0x000002590c005986 */ /* 0x0003e2000c101528 */
[----:B------:R-:W-:Y:S01]  /*78b0*/  ISETP.GT.AND P5, PT, R3, 0x80, P2 ;  /* 0x000000800300780c */ /* 0x000fe200017a4270 */
[----:B------:R-:W-:Y:S01]  /*78c0*/  IMAD.X R15, R7, 0x1, R13, P4 ;  /* 0x00000001070f7824 */ /* 0x000fe200020e060d */
[C---:B------:R-:W-:Y:S01]  /*78d0*/  ISETP.GT.AND P4, PT, R3.reuse, 0x80, P1 ;  /* 0x000000800300780c */ /* 0x040fe20000f84270 */
[----:B------:R-:W-:Y:S01]  /*78e0*/  FMUL R72, R72, R104 ;  /* 0x0000006848487220 */ /* 0x000fe20000400000 */
[----:B------:R-:W-:Y:S01]  /*78f0*/  ISETP.GT.AND P1, PT, R3, 0x88, P1 ;  /* 0x000000880300780c */ /* 0x000fe20000f24270 */
[----:B------:R-:W-:Y:S01]  /*7900*/  IMAD.WIDE.U32 R4, R4, 0xf0, R10 ;  /* 0x000000f004047825 */ /* 0x000fe200078e000a */
[----:B------:R-:W-:Y:S01]  /*7910*/  @P0 STG.E.U16 desc[UR40][R14.64], R90 ;  /* 0x0000005a0e000986 */ /* 0x000fe2000c101528 */
[----:B------:R-:W-:-:S02]  /*7920*/  ISETP.GT.AND P0, PT, R6, 0x11, PT ;  /* 0x000000110600780c */ /* 0x000fc40003f04270 */
[----:B------:R-:W-:Y:S01]  /*7930*/  FMUL R73, R73, R104 ;  /* 0x0000006849497220 */ /* 0x000fe20000400000 */
[----:B------:R-:W-:Y:S01]  /*7940*/  F2FP.BF16.F32.PACK_AB R83, RZ, R83 ;  /* 0x00000053ff53723e */ /* 0x000fe200000010ff */
[----:B------:R-:W-:Y:S01]  /*7950*/  IMAD.IADD R5, R97, 0x1, R5 ;  /* 0x0000000161057824 */ /* 0x000fe200078e0205 */
[----:B------:R-:W-:Y:S01]  /*7960*/  F2FP.BF16.F32.PACK_AB R84, RZ, R84 ;  /* 0x00000054ff54723e */ /* 0x000fe200000010ff */
[----:B------:R-:W-:Y:S01]  /*7970*/  FMUL R74, R74, R104 ;  /* 0x000000684a4a7220 */ /* 0x000fe20000400000 */
[--C-:B------:R-:W-:Y:S01]  /*7980*/  @P5 IMAD.MOV.U32 R20, RZ, RZ, R12.reuse ;  /* 0x000000ffff145224 */ /* 0x100fe200078e000c */
[----:B------:R-:W-:Y:S01]  /*7990*/  F2FP.BF16.F32.PACK_AB R85, RZ, R85 ;  /* 0x00000055ff55723e */ /* 0x000fe200000010ff */
[--C-:B------:R-:W-:Y:S01]  /*79a0*/  @P5 IMAD.MOV.U32 R21, RZ, RZ, R13.reuse ;  /* 0x000000ffff155224 */ /* 0x100fe200078e000d */
[----:B------:R-:W-:Y:S01]  /*79b0*/  F2FP.BF16.F32.PACK_AB R86, RZ, R86 ;  /* 0x00000056ff56723e */ /* 0x000fe200000010ff */
[----:B0-----:R-:W-:Y:S01]  /*79c0*/  @P4 IMAD.MOV.U32 R88, RZ, RZ, R12 ;  /* 0x000000ffff584224 */ /* 0x001fe200078e000c */
[----:B------:R-:W-:Y:S01]  /*79d0*/  F2FP.BF16.F32.PACK_AB R87, RZ, R87 ;  /* 0x00000057ff57723e */ /* 0x000fe200000010ff */
[----:B-1----:R-:W-:Y:S01]  /*79e0*/  @P4 IMAD.MOV.U32 R89, RZ, RZ, R13 ;  /* 0x000000ffff594224 */ /* 0x002fe200078e000d */
[----:B------:R-:W-:Y:S01]  /*79f0*/  F2FP.BF16.F32.PACK_AB R72, RZ, R72 ;  /* 0x00000048ff48723e */ /* 0x000fe200000010ff */
[--C-:B------:R-:W-:Y:S01]  /*7a00*/  @P3 IMAD.MOV.U32 R12, RZ, RZ, R14.reuse ;  /* 0x000000ffff0c3224 */ /* 0x100fe200078e000e */
[----:B------:R-:W-:Y:S01]  /*7a10*/  F2FP.BF16.F32.PACK_AB R73, RZ, R73 ;  /* 0x00000049ff49723e */ /* 0x000fe200000010ff */
[--C-:B------:R-:W-:Y:S01]  /*7a20*/  @P3 IMAD.MOV.U32 R13, RZ, RZ, R15.reuse ;  /* 0x000000ffff0d3224 */ /* 0x100fe200078e000f */
[----:B------:R-:W-:Y:S01]  /*7a30*/  F2FP.BF16.F32.PACK_AB R74, RZ, R74 ;  /* 0x0000004aff4a723e */ /* 0x000fe200000010ff */
[-C--:B------:R-:W-:Y:S01]  /*7a40*/  FMUL R75, R75, R104.reuse ;  /* 0x000000684b4b7220 */ /* 0x080fe20000400000 */
[-C--:B------:R-:W-:Y:S01]  /*7a50*/  FMUL R76, R76, R104.reuse ;  /* 0x000000684c4c7220 */ /* 0x080fe20000400000 */
[-C--:B------:R-:W-:Y:S01]  /*7a60*/  FMUL R77, R77, R104.reuse ;  /* 0x000000684d4d7220 */ /* 0x080fe20000400000 */
[----:B------:R0:W-:Y:S01]  /*7a70*/  @P3 STG.E.U16 desc[UR40][R12.64+0x2], R91 ;  /* 0x0000025b0c003986 */ /* 0x0001e2000c101528 */
[----:B------:R-:W-:Y:S01]  /*7a80*/  ISETP.GT.AND P3, PT, R3, 0x88, P2 ;  /* 0x000000880300780c */ /* 0x000fe20001764270 */
[-C--:B------:R-:W-:Y:S01]  /*7a90*/  FMUL R79, R79, R104.reuse ;  /* 0x000000684f4f7220 */ /* 0x080fe20000400000 */
[----:B------:R-:W-:Y:S01]  /*7aa0*/  ISETP.GT.AND P2, PT, R6, 0x10, PT ;  /* 0x000000100600780c */ /* 0x000fe20003f44270 */
[----:B------:R-:W-:Y:S01]  /*7ab0*/  @P5 STG.E.U16 desc[UR40][R20.64+0x10], R92 ;  /* 0x0000105c14005986 */ /* 0x000fe2000c101528 */
[C---:B------:R-:W-:Y:S01]  /*7ac0*/  ISETP.GT.AND P5, PT, R3.reuse, RZ, P0 ;  /* 0x000000ff0300720c */ /* 0x040fe200007a4270 */
[-C--:B------:R-:W-:Y:S01]  /*7ad0*/  FMUL R78, R78, R104.reuse ;  /* 0x000000684e4e7220 */ /* 0x080fe20000400000 */
[----:B------:R-:W-:Y:S01]  /*7ae0*/  F2FP.BF16.F32.PACK_AB R75, RZ, R75 ;  /* 0x0000004bff4b723e */ /* 0x000fe200000010ff */
[----:B------:R-:W-:Y:S01]  /*7af0*/  @P4 STG.E.U16 desc[UR40][R88.64+0x12], R93 ;  /* 0x0000125d58004986 */ /* 0x000fe2000c101528 */
[----:B------:R-:W-:Y:S01]  /*7b00*/  ISETP.GT.AND P4, PT, R3, RZ, P2 ;  /* 0x000000ff0300720c */ /* 0x000fe20001784270 */
[----:B------:R-:W-:Y:S01]  /*7b10*/  FMUL R64, R64, R104 ;  /* 0x0000006840407220 */ /* 0x000fe20000400000 */
[----:B------:R-:W-:Y:S01]  /*7b20*/  F2FP.BF16.F32.PACK_AB R76, RZ, R76 ;  /* 0x0000004cff4c723e */ /* 0x000fe200000010ff */
[----:B------:R-:W-:Y:S01]  /*7b30*/  FMUL R65, R65, R104 ;  /* 0x0000006841417220 */ /* 0x000fe20000400000 */
[----:B------:R-:W-:Y:S01]  /*7b40*/  F2FP.BF16.F32.PACK_AB R77, RZ, R77 ;  /* 0x0000004dff4d723e */ /* 0x000fe200000010ff */
[----:B0-----:R-:W-:Y:S01]  /*7b50*/  @P3 IMAD.MOV.U32 R12, RZ, RZ, R14 ;  /* 0x000000ffff0c3224 */ /* 0x001fe200078e000e */
[----:B------:R-:W-:Y:S01]  /*7b60*/  F2FP.BF16.F32.PACK_AB R79, RZ, R79 ;  /* 0x0000004fff4f723e */ /* 0x000fe200000010ff */
[----:B------:R-:W-:Y:S01]  /*7b70*/  @P3 IMAD.MOV.U32 R13, RZ, RZ, R15 ;  /* 0x000000ffff0d3224 */ /* 0x000fe200078e000f */
[----:B------:R-:W-:Y:S01]  /*7b80*/  F2FP.BF16.F32.PACK_AB R78, RZ, R78 ;  /* 0x0000004eff4e723e */ /* 0x000fe200000010ff */
[-C--:B------:R-:W-:Y:S01]  /*7b90*/  FMUL R67, R67, R104.reuse ;  /* 0x0000006843437220 */ /* 0x080fe20000400000 */
[----:B------:R-:W-:Y:S01]  /*7ba0*/  FMUL R66, R66, R104 ;  /* 0x0000006842427220 */ /* 0x000fe20000400000 */
[----:B------:R-:W-:Y:S01]  /*7bb0*/  F2FP.BF16.F32.PACK_AB R64, RZ, R64 ;  /* 0x00000040ff40723e */ /* 0x000fe200000010ff */
[----:B------:R0:W-:Y:S01]  /*7bc0*/  @P3 STG.E.U16 desc[UR40][R12.64+0x10], R94 ;  /* 0x0000105e0c003986 */ /* 0x0001e2000c101528 */
[----:B------:R-:W-:Y:S01]  /*7bd0*/  ISETP.GT.AND P3, PT, R3, 0x8, P2 ;  /* 0x000000080300780c */ /* 0x000fe20001764270 */
[-C--:B------:R-:W-:Y:S01]  /*7be0*/  FMUL R68, R68, R104.reuse ;  /* 0x0000006844447220 */ /* 0x080fe20000400000 */
[----:B------:R-:W-:Y:S01]  /*7bf0*/  F2FP.BF16.F32.PACK_AB R65, RZ, R65 ;  /* 0x00000041ff41723e */ /* 0x000fe200000010ff */
[----:B------:R1:W-:Y:S01]  /*7c00*/  @P1 STG.E.U16 desc[UR40][R14.64+0x12], R95 ;  /* 0x0000125f0e001986 */ /* 0x0003e2000c101528 */
[----:B------:R-:W-:Y:S01]  /*7c10*/  ISETP.GT.AND P1, PT, R6, 0x18, PT ;  /* 0x000000180600780c */ /* 0x000fe20003f24270 */
[-C--:B------:R-:W-:Y:S01]  /*7c20*/  FMUL R69, R69, R104.reuse ;  /* 0x0000006845457220 */ /* 0x080fe20000400000 */
[----:B------:R-:W-:Y:S01]  /*7c30*/  F2FP.BF16.F32.PACK_AB R67, RZ, R67 ;  /* 0x00000043ff43723e */ /* 0x000fe200000010ff */
[----:B------:R1:W-:Y:S01]  /*7c40*/  @P5 STG.E.U16 desc[UR40][R8.64+0x22], R81 ;  /* 0x0000225108005986 */ /* 0x0003e2000c101528 */
[C---:B------:R-:W-:Y:S01]  /*7c50*/  ISETP.GT.AND P5, PT, R3.reuse, 0x8, P0 ;  /* 0x000000080300780c */ /* 0x040fe200007a4270 */
[----:B------:R-:W-:Y:S01]  /*7c60*/  FMUL R70, R70, R104 ;  /* 0x0000006846467220 */ /* 0x000fe20000400000 */
[----:B------:R-:W-:Y:S01]  /*7c70*/  F2FP.BF16.F32.PACK_AB R66, RZ, R66 ;  /* 0x00000042ff42723e */ /* 0x000fe200000010ff */
[----:B------:R1:W-:Y:S01]  /*7c80*/  @P4 STG.E.U16 desc[UR40][R8.64+0x20], R80 ;  /* 0x0000205008004986 */ /* 0x0003e2000c101528 */
[----:B------:R-:W-:Y:S01]  /*7c90*/  ISETP.GT.AND P4, PT, R3, RZ, P1 ;  /* 0x000000ff0300720c */ /* 0x000fe20000f84270 */
[----:B------:R-:W-:Y:S01]  /*7ca0*/  FMUL R71, R71, R104 ;  /* 0x0000006847477220 */ /* 0x000fe20000400000 */
[----:B------:R-:W-:Y:S01]  /*7cb0*/  F2FP.BF16.F32.PACK_AB R68, RZ, R68 ;  /* 0x00000044ff44723e */ /* 0x000fe200000010ff */
[----:B------:R1:W-:Y:S01]  /*7cc0*/  @P3 STG.E.U16 desc[UR40][R10.64+0x20], R82 ;  /* 0x000020520a003986 */ /* 0x0003e2000c101528 */
[----:B------:R-:W-:Y:S01]  /*7cd0*/  ISETP.GT.AND P3, PT, R6, 0x19, PT ;  /* 0x000000190600780c */ /* 0x000fe20003f64270 */
[-C--:B------:R-:W-:Y:S01]  /*7ce0*/  FMUL R56, R56, R104.reuse ;  /* 0x0000006838387220 */ /* 0x080fe20000400000 */
[----:B------:R-:W-:Y:S01]  /*7cf0*/  F2FP.BF16.F32.PACK_AB R69, RZ, R69 ;  /* 0x00000045ff45723e */ /* 0x000fe200000010ff */
[----:B------:R-:W-:Y:S01]  /*7d00*/  FMUL R57, R57, R104 ;  /* 0x0000006839397220 */ /* 0x000fe20000400000 */
[----:B------:R-:W-:Y:S01]  /*7d10*/  F2FP.BF16.F32.PACK_AB R70, RZ, R70 ;  /* 0x00000046ff46723e */ /* 0x000fe200000010ff */
[----:B------:R1:W-:Y:S01]  /*7d20*/  @P5 STG.E.U16 desc[UR40][R10.64+0x22], R83 ;  /* 0x000022530a005986 */ /* 0x0003e2000c101528 */
[C---:B------:R-:W-:Y:S01]  /*7d30*/  ISETP.GT.AND P5, PT, R3.reuse, RZ, P3 ;  /* 0x000000ff0300720c */ /* 0x040fe20001fa4270 */
[-C--:B------:R-:W-:Y:S01]  /*7d40*/  FMUL R58, R58, R104.reuse ;  /* 0x000000683a3a7220 */ /* 0x080fe20000400000 */
[----:B------:R-:W-:Y:S01]  /*7d50*/  F2FP.BF16.F32.PACK_AB R71, RZ, R71 ;  /* 0x00000047ff47723e */ /* 0x000fe200000010ff */
[----:B------:R1:W-:Y:S01]  /*7d60*/  @P4 STG.E.U16 desc[UR40][R8.64+0x30], R84 ;  /* 0x0000305408004986 */ /* 0x0003e2000c101528 */
[----:B------:R-:W-:Y:S01]  /*7d70*/  ISETP.GT.AND P4, PT, R3, 0x8, P1 ;  /* 0x000000080300780c */ /* 0x000fe20000f84270 */
[----:B------:R-:W-:Y:S01]  /*7d80*/  FMUL R59, R59, R104 ;  /* 0x000000683b3b7220 */ /* 0x000fe20000400000 */
[----:B------:R-:W-:Y:S01]  /*7d90*/  F2FP.BF16.F32.PACK_AB R56, RZ, R56 ;  /* 0x00000038ff38723e */ /* 0x000fe200000010ff */
[-C--:B------:R-:W-:Y:S01]  /*7da0*/  FMUL R61, R61, R104.reuse ;  /* 0x000000683d3d7220 */ /* 0x080fe20000400000 */
[----:B------:R-:W-:Y:S01]  /*7db0*/  F2FP.BF16.F32.PACK_AB R57, RZ, R57 ;  /* 0x00000039ff39723e */ /* 0x000fe200000010ff */
[----:B------:R-:W-:Y:S01]  /*7dc0*/  FMUL R60, R60, R104 ;  /* 0x000000683c3c7220 */ /* 0x000fe20000400000 */
[----:B------:R-:W-:Y:S01]  /*7dd0*/  F2FP.BF16.F32.PACK_AB R58, RZ, R58 ;  /* 0x0000003aff3a723e */ /* 0x000fe200000010ff */
[-C--:B------:R-:W-:Y:S01]  /*7de0*/  FMUL R62, R62, R104.reuse ;  /* 0x000000683e3e7220 */ /* 0x080fe20000400000 */
[----:B------:R-:W-:Y:S01]  /*7df0*/  F2FP.BF16.F32.PACK_AB R59, RZ, R59 ;  /* 0x0000003bff3b723e */ /* 0x000fe200000010ff */
[----:B------:R1:W-:Y:S01]  /*7e00*/  @P5 STG.E.U16 desc[UR40][R8.64+0x32], R85 ;  /* 0x0000325508005986 */ /* 0x0003e2000c101528 */
[----:B------:R-:W-:Y:S01]  /*7e10*/  ISETP.GT.AND P5, PT, R3, 0x8, P3 ;  /* 0x000000080300780c */ /* 0x000fe20001fa4270 */
[-C--:B------:R-:W-:Y:S01]  /*7e20*/  FMUL R63, R63, R104.reuse ;  /* 0x000000683f3f7220 */ /* 0x080fe20000400000 */
[----:B------:R-:W-:Y:S01]  /*7e30*/  F2FP.BF16.F32.PACK_AB R61, RZ, R61 ;  /* 0x0000003dff3d723e */ /* 0x000fe200000010ff */
[----:B------:R1:W-:Y:S01]  /*7e40*/  @P4 STG.E.U16 desc[UR40][R10.64+0x30], R86 ;  /* 0x000030560a004986 */ /* 0x0003e2000c101528 */
[C---:B------:R-:W-:Y:S01]  /*7e50*/  ISETP.GT.AND P4, PT, R3.reuse, 0x80, P2 ;  /* 0x000000800300780c */ /* 0x040fe20001784270 */
[-C--:B------:R-:W-:Y:S01]  /*7e60*/  FMUL R48, R48, R104.reuse ;  /* 0x0000006830307220 */ /* 0x080fe20000400000 */
[----:B------:R-:W-:Y:S01]  /*7e70*/  ISETP.GT.AND P2, PT, R3, 0x88, P2 ;  /* 0x000000880300780c */ /* 0x000fe20001744270 */
[----:B------:R-:W-:Y:S01]  /*7e80*/  FMUL R49, R49, R104 ;  /* 0x0000006831317220 */ /* 0x000fe20000400000 */
[----:B------:R-:W-:Y:S01]  /*7e90*/  F2FP.BF16.F32.PACK_AB R60, RZ, R60 ;  /* 0x0000003cff3c723e */ /* 0x000fe200000010ff */
[----:B------:R-:W-:Y:S01]  /*7ea0*/  FMUL R51, R51, R104 ;  /* 0x0000006833337220 */ /* 0x000fe20000400000 */
[----:B------:R-:W-:Y:S01]  /*7eb0*/  F2FP.BF16.F32.PACK_AB R62, RZ, R62 ;  /* 0x0000003eff3e723e */ /* 0x000fe200000010ff */
[----:B------:R-:W-:Y:S01]  /*7ec0*/  FMUL R50, R50, R104 ;  /* 0x0000006832327220 */ /* 0x000fe20000400000 */
[----:B------:R-:W-:Y:S01]  /*7ed0*/  F2FP.BF16.F32.PACK_AB R63, RZ, R63 ;  /* 0x0000003fff3f723e */ /* 0x000fe200000010ff */
[----:B------:R1:W-:Y:S01]  /*7ee0*/  @P5 STG.E.U16 desc[UR40][R10.64+0x32], R87 ;  /* 0x000032570a005986 */ /* 0x0003e2000c101528 */
[----:B0-----:R-:W-:Y:S01]  /*7ef0*/  IADD3 R12, P5, R105, R4, RZ ;  /* 0x00000004690c7210 */ /* 0x001fe20007fbe0ff */
[----:B------:R-:W-:Y:S01]  /*7f00*/  FMUL R52, R52, R104 ;  /* 0x0000006834347220 */ /* 0x000fe20000400000 */
[----:B------:R-:W-:Y:S01]  /*7f10*/  F2FP.BF16.F32.PACK_AB R48, RZ, R48 ;  /* 0x00000030ff30723e */ /* 0x000fe200000010ff */
[----:B------:R1:W-:Y:S01]  /*7f20*/  @P4 STG.E.U16 desc[UR40][R4.64+0x20], R72 ;  /* 0x0000204804004986 */ /* 0x0003e2000c101528 */
[----:B------:R-:W-:Y:S01]  /*7f30*/  ISETP.GT.AND P4, PT, R3, 0x80, P0 ;  /* 0x000000800300780c */ /* 0x000fe20000784270 */
[----:B------:R-:W-:Y:S01]  /*7f40*/  IMAD.X R13, R7, 0x1, R5, P5 ;  /* 0x00000001070d7824 */ /* 0x000fe200028e0605 */
[----:B------:R-:W-:Y:S01]  /*7f50*/  ISETP.GT.AND P0, PT, R3, 0x88, P0 ;  /* 0x000000880300780c */ /* 0x000fe20000704270 */
[-C--:B------:R-:W-:Y:S01]  /*7f60*/  FMUL R53, R53, R104.reuse ;  /* 0x0000006835357220 */ /* 0x080fe20000400000 */
[----:B------:R-:W-:Y:S01]  /*7f70*/  F2FP.BF16.F32.PACK_AB R49, RZ, R49 ;  /* 0x00000031ff31723e */ /* 0x000fe200000010ff */
[-C--:B------:R-:W-:Y:S01]  /*7f80*/  FMUL R54, R54, R104.reuse ;  /* 0x0000006836367220 */ /* 0x080fe20000400000 */
[----:B------:R-:W-:Y:S01]  /*7f90*/  F2FP.BF16.F32.PACK_AB R51, RZ, R51 ;  /* 0x00000033ff33723e */ /* 0x000fe200000010ff */
[----:B------:R-:W-:Y:S01]  /*7fa0*/  FMUL R55, R55, R104 ;  /* 0x0000006837377220 */ /* 0x000fe20000400000 */
[----:B------:R-:W-:Y:S01]  /*7fb0*/  F2FP.BF16.F32.PACK_AB R50, RZ, R50 ;  /* 0x00000032ff32723e */ /* 0x000fe200000010ff */
[----:B------:R-:W-:Y:S01]  /*7fc0*/  FMUL R40, R40, R104 ;  /* 0x0000006828287220 */ /* 0x000fe20000400000 */
[----:B------:R-:W-:Y:S01]  /*7fd0*/  F2FP.BF16.F32.PACK_AB R52, RZ, R52 ;  /* 0x00000034ff34723e */ /* 0x000fe200000010ff */
[-C--:B------:R-:W-:Y:S01]  /*7fe0*/  FMUL R41, R41, R104.reuse ;  /* 0x0000006829297220 */ /* 0x080fe20000400000 */
[----:B------:R-:W-:Y:S01]  /*7ff0*/  F2FP.BF16.F32.PACK_AB R53, RZ, R53 ;  /* 0x00000035ff35723e */ /* 0x000fe200000010ff */
[----:B------:R1:W-:Y:S01]  /*8000*/  @P4 STG.E.U16 desc[UR40][R4.64+0x22], R73 ;  /* 0x0000224904004986 */ /* 0x0003e2000c101528 */
[C---:B------:R-:W-:Y:S01]  /*8010*/  ISETP.GT.AND P4, PT, R3.reuse, 0x80, P1 ;  /* 0x000000800300780c */ /* 0x040fe20000f84270 */
[-C--:B------:R-:W-:Y:S01]  /*8020*/  FMUL R42, R42, R104.reuse ;  /* 0x000000682a2a7220 */ /* 0x080fe20000400000 */
[C---:B------:R-:W-:Y:S01]  /*8030*/  ISETP.GT.AND P1, PT, R3.reuse, 0x88, P1 ;  /* 0x000000880300780c */ /* 0x040fe20000f24270 */
[----:B------:R1:W-:Y:S01]  /*8040*/  @P2 STG.E.U16 desc[UR40][R12.64+0x20], R74 ;  /* 0x0000204a0c002986 */ /* 0x0003e2000c101528 */
[----:B------:R-:W-:Y:S01]  /*8050*/  ISETP.GT.AND P2, PT, R3, 0x80, P3 ;  /* 0x000000800300780c */ /* 0x000fe20001f44270 */
[----:B------:R-:W-:Y:S01]  /*8060*/  FMUL R43, R43, R104 ;  /* 0x000000682b2b7220 */ /* 0x000fe20000400000 */
[----:B------:R-:W-:Y:S01]  /*8070*/  ISETP.GT.AND P3, PT, R3, 0x88, P3 ;  /* 0x000000880300780c */ /* 0x000fe20001f64270 */
[----:B------:R1:W-:Y:S01]  /*8080*/  @P0 STG.E.U16 desc[UR40][R12.64+0x22], R75 ;  /* 0x0000224b0c000986 */ /* 0x0003e2000c101528 */
[----:B------:R-:W-:Y:S01]  /*8090*/  F2FP.BF16.F32.PACK_AB R54, RZ, R54 ;  /* 0x00000036ff36723e */ /* 0x000fe200000010ff */
[-C--:B------:R-:W-:Y:S01]  /*80a0*/  FMUL R44, R44, R104.reuse ;  /* 0x000000682c2c7220 */ /* 0x080fe20000400000 */
[----:B------:R-:W-:Y:S01]  /*80b0*/  F2FP.BF16.F32.PACK_AB R55, RZ, R55 ;  /* 0x00000037ff37723e */ /* 0x000fe200000010ff */
[----:B------:R-:W-:Y:S01]  /*80c0*/  FMUL R45, R45, R104 ;  /* 0x000000682d2d7220 */ /* 0x000fe20000400000 */
[----:B------:R-:W-:Y:S01]  /*80d0*/  F2FP.BF16.F32.PACK_AB R40, RZ, R40 ;  /* 0x00000028ff28723e */ /* 0x000fe200000010ff */
[----:B------:R1:W-:Y:S01]  /*80e0*/  @P4 STG.E.U16 desc[UR40][R4.64+0x30], R76 ;  /* 0x0000304c04004986 */ /* 0x0003e2000c101528 */
[----:B------:R-:W-:Y:S01]  /*80f0*/  F2FP.BF16.F32.PACK_AB R41, RZ, R41 ;  /* 0x00000029ff29723e */ /* 0x000fe200000010ff */
[----:B------:R-:W-:Y:S01]  /*8100*/  FMUL R46, R46, R104 ;  /* 0x000000682e2e7220 */ /* 0x000fe20000400000 */
[----:B------:R-:W-:Y:S01]  /*8110*/  F2FP.BF16.F32.PACK_AB R42, RZ, R42 ;  /* 0x0000002aff2a723e */ /* 0x000fe200000010ff */
[----:B------:R1:W-:Y:S01]  /*8120*/  @P2 STG.E.U16 desc[UR40][R4.64+0x32], R77 ;  /* 0x0000324d04002986 */ /* 0x0003e2000c101528 */
[C---:B------:R-:W-:Y:S01]  /*8130*/  ISETP.GT.AND P2, PT, R6.reuse, 0x21, PT ;  /* 0x000000210600780c */ /* 0x040fe20003f44270 */
[-C--:B------:R-:W-:Y:S01]  /*8140*/  FMUL R47, R47, R104.reuse ;  /* 0x000000682f2f7220 */ /* 0x080fe20000400000 */
[----:B------:R-:W-:Y:S01]  /*8150*/  F2FP.BF16.F32.PACK_AB R43, RZ, R43 ;  /* 0x0000002bff2b723e */ /* 0x000fe200000010ff */
[----:B------:R1:W-:Y:S01]  /*8160*/  @P3 STG.E.U16 desc[UR40][R12.64+0x32], R79 ;  /* 0x0000324f0c003986 */ /* 0x0003e2000c101528 */
[----:B------:R-:W-:Y:S01]  /*8170*/  ISETP.GT.AND P3, PT, R6, 0x20, PT ;  /* 0x000000200600780c */ /* 0x000fe20003f64270 */
[-C--:B------:R-:W-:Y:S01]  /*8180*/  FMUL R32, R32, R104.reuse ;  /* 0x0000006820207220 */ /* 0x080fe20000400000 */
[C---:B------:R-:W-:Y:S01]  /*8190*/  ISETP.GT.AND P4, PT, R3.reuse, RZ, P2 ;  /* 0x000000ff0300720c */ /* 0x040fe20001784270 */
[----:B------:R1:W-:Y:S01]  /*81a0*/  @P1 STG.E.U16 desc[UR40][R12.64+0x30], R78 ;  /* 0x0000304e0c001986 */ /* 0x0003e2000c101528 */
[----:B------:R-:W-:Y:S01]  /*81b0*/  ISETP.GT.AND P0, PT, R3, RZ, P3 ;  /* 0x000000ff0300720c */ /* 0x000fe20001f04270 */
[-C--:B------:R-:W-:Y:S01]  /*81c0*/  FMUL R33, R33, R104.reuse ;  /* 0x0000006821217220 */ /* 0x080fe20000400000 */
[C---:B------:R-:W-:Y:S01]  /*81d0*/  ISETP.GT.AND P1, PT, R3.reuse, 0x8, P2 ;  /* 0x000000080300780c */ /* 0x040fe20001724270 */
[-C--:B------:R-:W-:Y:S01]  /*81e0*/  FMUL R34, R34, R104.reuse ;  /* 0x0000006822227220 */ /* 0x080fe20000400000 */
[----:B------:R-:W-:Y:S01]  /*81f0*/  ISETP.GT.AND P5, PT, R3, 0x8, P3 ;  /* 0x000000080300780c */ /* 0x000fe20001fa4270 */
[----:B------:R-:W-:Y:S01]  /*8200*/  FMUL R35, R35, R104 ;  /* 0x0000006823237220 */ /* 0x000fe20000400000 */
        /* <DEDUP_REMOVED lines=15> */
[----:B------:R-:W-:Y:S01]  /*8300*/  FMUL R24, R24, R104 ;  /* 0x0000006818187220 */ /* 0x000fe20000400000 */
[----:B------:R-:W-:Y:S01]  /*8310*/  F2FP.BF16.F32.PACK_AB R34, RZ, R34 ;  /* 0x00000022ff22723e */ /* 0x000fe200000010ff */
[----:B------:R1:W-:Y:S01]  /*8320*/  @P5 STG.E.U16 desc[UR40][R10.64+0x40], R66 ;  /* 0x000040420a005986 */ /* 0x0003e2000c101528 */
[----:B------:R-:W-:Y:S01]  /*8330*/  ISETP.GT.AND P5, PT, R3, RZ, P0 ;  /* 0x000000ff0300720c */ /* 0x000fe200007a4270 */
[-C--:B------:R-:W-:Y:S01]  /*8340*/  FMUL R25, R25, R104.reuse ;  /* 0x0000006819197220 */ /* 0x080fe20000400000 */
[----:B------:R-:W-:Y:S01]  /*8350*/  ISETP.GT.AND P4, PT, R3, RZ, P1 ;  /* 0x000000ff0300720c */ /* 0x000fe20000f84270 */
        /* <DEDUP_REMOVED lines=12> */
[----:B------:R-:W-:Y:S01]  /*8420*/  FMUL R31, R31, R104 ;  /* 0x000000681f1f7220 */ /* 0x000fe20000400000 */
[----:B------:R-:W-:Y:S01]  /*8430*/  F2FP.BF16.F32.PACK_AB R24, RZ, R24 ;  /* 0x00000018ff18723e */ /* 0x000fe200000010ff */
[----:B------:R1:W-:Y:S01]  /*8440*/  @P4 STG.E.U16 desc[UR40][R8.64+0x52], R69 ;  /* 0x0000524508004986 */ /* 0x0003e2000c101528 */
[----:B------:R-:W-:-:S02]  /*8450*/  ISETP.GT.AND P4, PT, R3, 0x8, P1 ;  /* 0x000000080300780c */ /* 0x000fc40000f84270 */
[----:B------:R-:W-:Y:S02]  /*8460*/  F2FP.BF16.F32.PACK_AB R25, RZ, R25 ;  /* 0x00000019ff19723e */ /* 0x000fe400000010ff */
[----:B------:R-:W-:Y:S02]  /*8470*/  F2FP.BF16.F32.PACK_AB R26, RZ, R26 ;  /* 0x0000001aff1a723e */ /* 0x000fe400000010ff */
[----:B------:R-:W-:Y:S02]  /*8480*/  F2FP.BF16.F32.PACK_AB R27, RZ, R27 ;  /* 0x0000001bff1b723e */ /* 0x000fe400000010ff */
[----:B------:R-:W-:Y:S01]  /*8490*/  F2FP.BF16.F32.PACK_AB R28, RZ, R28 ;  /* 0x0000001cff1c723e */ /* 0x000fe200000010ff */
[----:B------:R1:W-:Y:S01]  /*84a0*/  @P5 STG.E.U16 desc[UR40][R10.64+0x50], R70 ;  /* 0x000050460a005986 */ /* 0x0003e2000c101528 */
[C---:B------:R-:W-:Y:S02]  /*84b0*/  ISETP.GT.AND P5, PT, R3.reuse, 0x80, P3 ;  /* 0x000000800300780c */ /* 0x040fe40001fa4270 */
[C---:B------:R-:W-:Y:S01]  /*84c0*/  ISETP.GT.AND P3, PT, R3.reuse, 0x88, P3 ;  /* 0x000000880300780c */ /* 0x040fe20001f64270 */
[----:B------:R1:W-:Y:S01]  /*84d0*/  @P4 STG.E.U16 desc[UR40][R10.64+0x52], R71 ;  /* 0x000052470a004986 */ /* 0x0003e2000c101528 */
[----:B------:R-:W-:-:S02]  /*84e0*/  ISETP.GT.AND P4, PT, R3, 0x80, P2 ;  /* 0x000000800300780c */ /* 0x000fc40001784270 */
[C---:B------:R-:W-:Y:S02]  /*84f0*/  ISETP.GT.AND P2, PT, R3.reuse, 0x88, P2 ;  /* 0x000000880300780c */ /* 0x040fe40001744270 */
[----:B------:R-:W-:Y:S02]  /*8500*/  F2FP.BF16.F32.PACK_AB R29, RZ, R29 ;  /* 0x0000001dff1d723e */ /* 0x000fe400000010ff */
[----:B------:R-:W-:Y:S02]  /*8510*/  F2FP.BF16.F32.PACK_AB R30, RZ, R30 ;  /* 0x0000001eff1e723e */ /* 0x000fe400000010ff */
[----:B------:R-:W-:Y:S01]  /*8520*/  F2FP.BF16.F32.PACK_AB R31, RZ, R31 ;  /* 0x0000001fff1f723e */ /* 0x000fe200000010ff */
[----:B------:R1:W-:Y:S04]  /*8530*/  @P5 STG.E.U16 desc[UR40][R4.64+0x40], R56 ;  /* 0x0000403804005986 */ /* 0x0003e8000c101528 */
[----:B------:R1:W-:Y:S01]  /*8540*/  @P4 STG.E.U16 desc[UR40][R4.64+0x42], R57 ;  /* 0x0000423904004986 */ /* 0x0003e2000c101528 */
[----:B------:R-:W-:-:S02]  /*8550*/  ISETP.GT.AND P4, PT, R3, 0x80, P0 ;  /* 0x000000800300780c */ /* 0x000fc40000784270 */
[C---:B------:R-:W-:Y:S01]  /*8560*/  ISETP.GT.AND P0, PT, R3.reuse, 0x88, P0 ;  /* 0x000000880300780c */ /* 0x040fe20000704270 */
[----:B------:R1:W-:Y:S01]  /*8570*/  @P3 STG.E.U16 desc[UR40][R12.64+0x40], R58 ;  /* 0x0000403a0c003986 */ /* 0x0003e2000c101528 */
[C---:B------:R-:W-:Y:S02]  /*8580*/  ISETP.GT.AND P3, PT, R3.reuse, 0x80, P1 ;  /* 0x000000800300780c */ /* 0x040fe40000f64270 */
[----:B------:R-:W-:Y:S01]  /*8590*/  ISETP.GT.AND P1, PT, R3, 0x88, P1 ;  /* 0x000000880300780c */ /* 0x000fe20000f24270 */
[----:B------:R1:W-:Y:S01]  /*85a0*/  @P2 STG.E.U16 desc[UR40][R12.64+0x42], R59 ;  /* 0x0000423b0c002986 */ /* 0x0003e2000c101528 */
[----:B------:R-:W-:-:S05]  /*85b0*/  ISETP.GT.AND P2, PT, R6, 0x31, PT ;  /* 0x000000310600780c */ /* 0x000fca0003f44270 */
[----:B------:R1:W-:Y:S01]  /*85c0*/  @P4 STG.E.U16 desc[UR40][R4.64+0x50], R60 ;  /* 0x0000503c04004986 */ /* 0x0003e2000c101528 */
[----:B------:R-:W-:-:S03]  /*85d0*/  ISETP.GT.AND P4, PT, R3, RZ, P2 ;  /* 0x000000ff0300720c */ /* 0x000fc60001784270 */
[----:B------:R1:W-:Y:S01]  /*85e0*/  @P3 STG.E.U16 desc[UR40][R4.64+0x52], R61 ;  /* 0x0000523d04003986 */ /* 0x0003e2000c101528 */
[----:B------:R-:W-:-:S03]  /*85f0*/  ISETP.GT.AND P3, PT, R6, 0x30, PT ;  /* 0x000000300600780c */ /* 0x000fc60003f64270 */
[----:B------:R1:W-:Y:S01]  /*8600*/  @P0 STG.E.U16 desc[UR40][R12.64+0x50], R62 ;  /* 0x0000503e0c000986 */ /* 0x0003e2000c101528 */
[C---:B------:R-:W-:Y:S02]  /*8610*/  ISETP.GT.AND P0, PT, R3.reuse, RZ, P3 ;  /* 0x000000ff0300720c */ /* 0x040fe40001f04270 */
[C---:B------:R-:W-:Y:S01]  /*8620*/  ISETP.GT.AND P5, PT, R3.reuse, 0x8, P3 ;  /* 0x000000080300780c */ /* 0x040fe20001fa4270 */
[----:B------:R1:W-:Y:S01]  /*8630*/  @P1 STG.E.U16 desc[UR40][R12.64+0x52], R63 ;  /* 0x0000523f0c001986 */ /* 0x0003e2000c101528 */
[----:B------:R-:W-:-:S03]  /*8640*/  ISETP.GT.AND P1, PT, R3, 0x8, P2 ;  /* 0x000000080300780c */ /* 0x000fc60001724270 */
[----:B------:R1:W-:Y:S06]  /*8650*/  @P4 STG.E.U16 desc[UR40][R8.64+0x62], R49 ;  /* 0x0000623108004986 */ /* 0x0003ec000c101528 */
[----:B------:R1:W-:Y:S01]  /*8660*/  @P0 STG.E.U16 desc[UR40][R8.64+0x60], R48 ;  /* 0x0000603008000986 */ /* 0x0003e2000c101528 */
[----:B------:R-:W-:-:S03]  /*8670*/  ISETP.GT.AND P0, PT, R6, 0x38, PT ;  /* 0x000000380600780c */ /* 0x000fc60003f04270 */
[----:B------:R1:W-:Y:S01]  /*8680*/  @P1 STG.E.U16 desc[UR40][R10.64+0x62], R51 ;  /* 0x000062330a001986 */ /* 0x0003e2000c101528 */
[----:B------:R-:W-:-:S03]  /*8690*/  ISETP.GT.AND P1, PT, R6, 0x39, PT ;  /* 0x000000390600780c */ /* 0x000fc60003f24270 */
[----:B------:R1:W-:Y:S01]  /*86a0*/  @P5 STG.E.U16 desc[UR40][R10.64+0x60], R50 ;  /* 0x000060320a005986 */ /* 0x0003e2000c101528 */
[C---:B------:R-:W-:Y:S02]  /*86b0*/  ISETP.GT.AND P5, PT, R3.reuse, RZ, P0 ;  /* 0x000000ff0300720c */ /* 0x040fe400007a4270 */
[----:B------:R-:W-:-:S11]  /*86c0*/  ISETP.GT.AND P4, PT, R3, RZ, P1 ;  /* 0x000000ff0300720c */ /* 0x000fd60000f84270 */
[----:B------:R1:W-:Y:S01]  /*86d0*/  @P5 STG.E.U16 desc[UR40][R8.64+0x70], R52 ;  /* 0x0000703408005986 */ /* 0x0003e2000c101528 */
[----:B------:R-:W-:-:S03]  /*86e0*/  ISETP.GT.AND P5, PT, R3, 0x8, P0 ;  /* 0x000000080300780c */ /* 0x000fc600007a4270 */
[----:B------:R1:W-:Y:S01]  /*86f0*/  @P4 STG.E.U16 desc[UR40][R8.64+0x72], R53 ;  /* 0x0000723508004986 */ /* 0x0003e2000c101528 */
[----:B------:R-:W-:-:S09]  /*8700*/  ISETP.GT.AND P4, PT, R3, 0x8, P1 ;  /* 0x000000080300780c */ /* 0x000fd20000f84270 */
[----:B------:R1:W-:Y:S01]  /*8710*/  @P5 STG.E.U16 desc[UR40][R10.64+0x70], R54 ;  /* 0x000070360a005986 */ /* 0x0003e2000c101528 */
[C---:B------:R-:W-:Y:S02]  /*8720*/  ISETP.GT.AND P5, PT, R3.reuse, 0x80, P3 ;  /* 0x000000800300780c */ /* 0x040fe40001fa4270 */
[C---:B------:R-:W-:Y:S01]  /*8730*/  ISETP.GT.AND P3, PT, R3.reuse, 0x88, P3 ;  /* 0x000000880300780c */ /* 0x040fe20001f64270 */
[----:B------:R1:W-:Y:S01]  /*8740*/  @P4 STG.E.U16 desc[UR40][R10.64+0x72], R55 ;  /* 0x000072370a004986 */ /* 0x0003e2000c101528 */
[C---:B------:R-:W-:Y:S02]  /*8750*/  ISETP.GT.AND P4, PT, R3.reuse, 0x80, P2 ;  /* 0x000000800300780c */ /* 0x040fe40001784270 */
[----:B------:R-:W-:-:S07]  /*8760*/  ISETP.GT.AND P2, PT, R3, 0x88, P2 ;  /* 0x000000880300780c */ /* 0x000fce0001744270 */
[----:B------:R1:W-:Y:S04]  /*8770*/  @P5 STG.E.U16 desc[UR40][R4.64+0x60], R40 ;  /* 0x0000602804005986 */ /* 0x0003e8000c101528 */
[----:B------:R1:W-:Y:S01]  /*8780*/  @P4 STG.E.U16 desc[UR40][R4.64+0x62], R41 ;  /* 0x0000622904004986 */ /* 0x0003e2000c101528 */
[C---:B------:R-:W-:Y:S02]  /*8790*/  ISETP.GT.AND P4, PT, R3.reuse, 0x80, P0 ;  /* 0x000000800300780c */ /* 0x040fe40000784270 */
[C---:B------:R-:W-:Y:S01]  /*87a0*/  ISETP.GT.AND P0, PT, R3.reuse, 0x88, P0 ;  /* 0x000000880300780c */ /* 0x040fe20000704270 */
[----:B------:R1:W-:Y:S01]  /*87b0*/  @P3 STG.E.U16 desc[UR40][R12.64+0x60], R42 ;  /* 0x0000602a0c003986 */ /* 0x0003e2000c101528 */
[C---:B------:R-:W-:Y:S02]  /*87c0*/  ISETP.GT.AND P3, PT, R3.reuse, 0x80, P1 ;  /* 0x000000800300780c */ /* 0x040fe40000f64270 */
[----:B------:R-:W-:Y:S01]  /*87d0*/  ISETP.GT.AND P1, PT, R3, 0x88, P1 ;  /* 0x000000880300780c */ /* 0x000fe20000f24270 */
[----:B------:R1:W-:Y:S06]  /*87e0*/  @P2 STG.E.U16 desc[UR40][R12.64+0x62], R43 ;  /* 0x0000622b0c002986 */ /* 0x0003ec000c101528 */
[----:B------:R1:W-:Y:S04]  /*87f0*/  @P4 STG.E.U16 desc[UR40][R4.64+0x70], R44 ;  /* 0x0000702c04004986 */ /* 0x0003e8000c101528 */
[----:B------:R1:W-:Y:S01]  /*8800*/  @P3 STG.E.U16 desc[UR40][R4.64+0x72], R45 ;  /* 0x0000722d04003986 */ /* 0x0003e2000c101528 */
[----:B------:R-:W-:-:S03]  /*8810*/  ISETP.GT.AND P3, PT, R6, 0x40, PT ;  /* 0x000000400600780c */ /* 0x000fc60003f64270 */
[----:B------:R1:W-:Y:S01]  /*8820*/  @P0 STG.E.U16 desc[UR40][R12.64+0x70], R46 ;  /* 0x0000702e0c000986 */ /* 0x0003e2000c101528 */
[----:B------:R-:W-:Y:S02]  /*8830*/  ISETP.GT.AND P0, PT, R6, 0x41, PT ;  /* 0x000000410600780c */ /* 0x000fe40003f04270 */
[C---:B------:R-:W-:Y:S01]  /*8840*/  ISETP.GT.AND P4, PT, R3.reuse, 0x8, P3 ;  /* 0x000000080300780c */ /* 0x040fe20001f84270 */
[----:B------:R1:W-:Y:S01]  /*8850*/  @P1 STG.E.U16 desc[UR40][R12.64+0x72], R47 ;  /* 0x0000722f0c001986 */ /* 0x0003e2000c101528 */
[C---:B------:R-:W-:Y:S02]  /*8860*/  ISETP.GT.AND P1, PT, R3.reuse, RZ, P3 ;  /* 0x000000ff0300720c */ /* 0x040fe40001f24270 */
[C---:B------:R-:W-:Y:S02]  /*8870*/  ISETP.GT.AND P2, PT, R3.reuse, RZ, P0 ;  /* 0x000000ff0300720c */ /* 0x040fe40000744270 */
[----:B------:R-:W-:-:S09]  /*8880*/  ISETP.GT.AND P5, PT, R3, 0x8, P0 ;  /* 0x000000080300780c */ /* 0x000fd200007a4270 */
[----:B------:R1:W-:Y:S01]  /*8890*/  @P1 STG.E.U16 desc[UR40][R8.64+0x80], R32 ;  /* 0x0000802008001986 */ /* 0x0003e2000c101528 */
[----:B------:R-:W-:-:S03]  /*88a0*/  ISETP.GT.AND P1, PT, R6, 0x48, PT ;  /* 0x000000480600780c */ /* 0x000fc60003f24270 */
[----:B------:R1:W-:Y:S01]  /*88b0*/  @P2 STG.E.U16 desc[UR40][R8.64+0x82], R33 ;  /* 0x0000822108002986 */ /* 0x0003e2000c101528 */
[----:B------:R-:W-:-:S03]  /*88c0*/  ISETP.GT.AND P2, PT, R6, 0x49, PT ;  /* 0x000000490600780c */ /* 0x000fc60003f44270 */
[----:B------:R1:W-:Y:S01]  /*88d0*/  @P4 STG.E.U16 desc[UR40][R10.64+0x80], R34 ;  /* 0x000080220a004986 */ /* 0x0003e2000c101528 */
[----:B------:R-:W-:-:S03]  /*88e0*/  ISETP.GT.AND P4, PT, R3, RZ, P2 ;  /* 0x000000ff0300720c */ /* 0x000fc60001784270 */
[----:B------:R1:W-:Y:S01]  /*88f0*/  @P5 STG.E.U16 desc[UR40][R10.64+0x82], R35 ;  /* 0x000082230a005986 */ /* 0x0003e2000c101528 */
[----:B------:R-:W-:-:S09]  /*8900*/  ISETP.GT.AND P5, PT, R3, RZ, P1 ;  /* 0x000000ff0300720c */ /* 0x000fd20000fa4270 */
        /* <DEDUP_REMOVED lines=10> */
[----:B------:R1:W-:Y:S01]  /*89b0*/  @P4 STG.E.U16 desc[UR40][R4.64+0x80], R24 ;  /* 0x0000801804004986 */ /* 0x0003e2000c101528 */
[C---:B------:R-:W-:Y:S02]  /*89c0*/  ISETP.GT.AND P4, PT, R3.reuse, 0x80, P1 ;  /* 0x000000800300780c */ /* 0x040fe40000f84270 */
[C---:B------:R-:W-:Y:S01]  /*89d0*/  ISETP.GT.AND P1, PT, R3.reuse, 0x88, P1 ;  /* 0x000000880300780c */ /* 0x040fe20000f24270 */
[----:B------:R1:W-:Y:S01]  /*89e0*/  @P5 STG.E.U16 desc[UR40][R4.64+0x82], R25 ;  /* 0x0000821904005986 */ /* 0x0003e2000c101528 */
[C---:B------:R-:W-:Y:S02]  /*89f0*/  ISETP.GT.AND P5, PT, R3.reuse, 0x80, P2 ;  /* 0x000000800300780c */ /* 0x040fe400017a4270 */
[----:B------:R-:W-:Y:S01]  /*8a00*/  ISETP.GT.AND P2, PT, R3, 0x88, P2 ;  /* 0x000000880300780c */ /* 0x000fe20001744270 */
[----:B------:R1:W-:Y:S04]  /*8a10*/  @P3 STG.E.U16 desc[UR40][R12.64+0x80], R26 ;  /* 0x0000801a0c003986 */ /* 0x0003e8000c101528 */
[----:B------:R1:W-:Y:S04]  /*8a20*/  @P0 STG.E.U16 desc[UR40][R12.64+0x82], R27 ;  /* 0x0000821b0c000986 */ /* 0x0003e8000c101528 */
[----:B------:R1:W-:Y:S04]  /*8a30*/  @P4 STG.E.U16 desc[UR40][R4.64+0x90], R28 ;  /* 0x0000901c04004986 */ /* 0x0003e8000c101528 */
[----:B------:R1:W-:Y:S04]  /*8a40*/  @P5 STG.E.U16 desc[UR40][R4.64+0x92], R29 ;  /* 0x0000921d04005986 */ /* 0x0003e8000c101528 */
[----:B------:R1:W-:Y:S04]  /*8a50*/  @P1 STG.E.U16 desc[UR40][R12.64+0x90], R30 ;  /* 0x0000901e0c001986 */ /* 0x0003e8000c101528 */
[----:B------:R1:W-:Y:S02]  /*8a60*/  @P2 STG.E.U16 desc[UR40][R12.64+0x92], R31 ;  /* 0x0000921f0c002986 */ /* 0x0003e4000c101528 */
.L_x_188:
[----:B------:R-:W-:Y:S05]  /*8a70*/  BSYNC B0 ;  /* 0x0000000000007941 */ /* 0x000fea0003800000 */
.L_x_32:
[----:B------:R-:W-:Y:S01]  /*8a80*/  ULDC UR4, c[0x0][0xc] ;  /* 0x0000030000047ab9 */ /* 0x000fe20000000800 */
[----:B------:R-:W-:Y:S01]  /*8a90*/  ULDC UR5, c[0x0][0x10] ;  /* 0x0000040000057ab9 */ /* 0x000fe20000000800 */
[----:B------:R-:W2:Y:S01]  /*8aa0*/  LDC R3, c[0x0][0x14] ;  /* 0x00000500ff037b82 */ /* 0x000ea20000000800 */
[----:B------:R-:W-:Y:S01]  /*8ab0*/  UIMAD.WIDE.U32 UR4, UR4, UR5, URZ ;  /* 0x00000005040472a5 */ /* 0x000fe2000f8e003f */
[----:B------:R-:W-:Y:S02]  /*8ac0*/  IMAD.MOV.U32 R108, RZ, RZ, -0x1 ;  /* 0xffffffffff6c7424 */ /* 0x000fe400078e00ff */
[----:B------:R-:W-:-:S03]  /*8ad0*/  IMAD.MOV.U32 R105, RZ, RZ, -0x1 ;  /* 0xffffffffff697424 */ /* 0x000fc600078e00ff */
[----:B--2---:R-:W-:-:S04]  /*8ae0*/  IMAD.WIDE.U32 R16, R3, UR4, R16 ;  /* 0x0000000403107c25 */ /* 0x004fc8000f8e0010 */
[----:B------:R-:W-:Y:S01]  /*8af0*/  IMAD R3, R3, UR5, RZ ;  /* 0x0000000503037c24 */ /* 0x000fe2000f8e02ff */
[----:B------:R-:W-:Y:S02]  /*8b00*/  ULDC.64 UR4, c[0x0][0x650] ;  /* 0x0001940000047ab9 */ /* 0x000fe40000000a00 */
[----:B------:R-:W-:Y:S01]  /*8b10*/  ISETP.GE.U32.AND P0, PT, R16, UR4, PT ;  /* 0x0000000410007c0c */ /* 0x000fe2000bf06070 */
[--C-:B------:R-:W-:Y:S01]  /*8b20*/  IMAD.IADD R17, R17, 0x1, R3.reuse ;  /* 0x0000000111117824 */ /* 0x100fe200078e0203 */
[----:B------:R-:W-:-:S04]  /*8b30*/  PRMT R3, RZ, 0x7610, R3 ;  /* 0x00007610ff037816 */ /* 0x000fc80000000003 */
[----:B------:R-:W-:-:S13]  /*8b40*/  ISETP.GE.U32.AND.EX P0, PT, R17, UR5, PT, P0 ;  /* 0x0000000511007c0c */ /* 0x000fda000bf06100 */
[----:B------:R-:W-:Y:S05]  /*8b50*/  @P0 BRA `(.L_x_189) ;  /* 0x0000000400640947 */ /* 0x000fea0003800000 */
[----:B-1-3--:R-:W1:Y:S01]  /*8b60*/  S2R R12, SR_CTAID.X ;  /* 0x00000000000c7919 */ /* 0x00ae620000002500 */
[----:B0-----:R-:W0:Y:S01]  /*8b70*/  LDC.64 R10, c[0x0][0x628] ;  /* 0x00018a00ff0a7b82 */ /* 0x001e220000000a00 */
[----:B------:R-:W-:Y:S01]  /*8b80*/  ULDC UR4, c[0x0][0x150] ;  /* 0x0000540000047ab9 */ /* 0x000fe20000000800 */
[----:B------:R-:W-:Y:S01]  /*8b90*/  IMAD.MOV.U32 R8, RZ, RZ, R16 ;  /* 0x000000ffff087224 */ /* 0x000fe200078e0010 */
[----:B------:R-:W2:Y:S01]  /*8ba0*/  S2R R24, SR_CTAID.Y ;  /* 0x0000000000187919 */ /* 0x000ea20000002600 */
[----:B------:R-:W-:-:S04]  /*8bb0*/  IMAD.MOV.U32 R9, RZ, RZ, R17 ;  /* 0x000000ffff097224 */ /* 0x000fc800078e0011 */
[----:B------:R-:W3:Y:S08]  /*8bc0*/  LDC R21, c[0x0][0x144] ;  /* 0x00005100ff157b82 */ /* 0x000ef00000000800 */
[----:B------:R-:W2:Y:S08]  /*8bd0*/  LDC R0, c[0x0][0x630] ;  /* 0x00018c00ff007b82 */ /* 0x000eb00000000800 */
[----:B----4-:R-:W4:Y:S01]  /*8be0*/  LDC.64 R14, c[0x0][0x620] ;  /* 0x00018800ff0e7b82 */ /* 0x010f220000000a00 */
[----:B0-----:R-:W-:-:S04]  /*8bf0*/  ISETP.NE.U32.AND P0, PT, R10, RZ, PT ;  /* 0x000000ff0a00720c */ /* 0x001fc80003f05070 */
[----:B------:R-:W-:Y:S02]  /*8c00*/  ISETP.NE.AND.EX P0, PT, R11, RZ, PT, P0 ;  /* 0x000000ff0b00720c */ /* 0x000fe40003f05300 */
[----:B-1----:R-:W-:-:S05]  /*8c10*/  I2FP.F32.U32 R3, R12 ;  /* 0x0000000c00037245 */ /* 0x002fca0000201000 */
[----:B------:R-:W-:-:S04]  /*8c20*/  FMUL R3, R3, UR4 ;  /* 0x0000000403037c20 */ /* 0x000fc80008400000 */
[----:B------:R0:W1:Y:S02]  /*8c30*/  F2I.U32.TRUNC.NTZ R20, R3 ;  /* 0x0000000300147305 */ /* 0x000064000020f000 */
[----:B--23--:R-:W-:Y:S05]  /*8c40*/  @!P0 BRA `(.L_x_190) ;  /* 0x0000000000288947 */ /* 0x00cfea0003800000 */
[----:B0-----:R-:W0:Y:S02]  /*8c50*/  LDC R3, c[0x0][0x634] ;  /* 0x00018d00ff037b82 */ /* 0x001e240000000800 */
        /* <DEDUP_REMOVED lines=9> */
.L_x_190:
[----:B------:R-:W2:Y:S01]  /*8cf0*/  LDC.64 R28, c[0x0][0x640] ;  /* 0x00019000ff1c7b82 */ /* 0x000ea20000000a00 */
[-CC-:B------:R-:W-:Y:S01]  /*8d00*/  SHF.R.U64 R105, R8, R0.reuse, R9.reuse ;  /* 0x0000000008697219 */ /* 0x180fe20000001209 */
[----:B-1----:R-:W-:Y:S01]  /*8d10*/  IMAD.MOV R20, RZ, RZ, -R20 ;  /* 0x000000ffff147224 */ /* 0x002fe200078e0a14 */
[----:B------:R-:W-:Y:S01]  /*8d20*/  SHF.R.U32.HI R0, RZ, R0, R9 ;  /* 0x00000000ff007219 */ /* 0x000fe20000011609 */
[----:B------:R-:W-:Y:S01]  /*8d30*/  ULDC UR4, c[0x0][0x154] ;  /* 0x0000550000047ab9 */ /* 0x000fe20000000800 */
[----:B0-----:R-:W-:Y:S01]  /*8d40*/  IADD3 R3, P0, RZ, -R105, RZ ;  /* 0x80000069ff037210 */ /* 0x001fe20007f1e0ff */
[----:B------:R-:W-:Y:S02]  /*8d50*/  IMAD R21, R21, R20, R12 ;  /* 0x0000001415157224 */ /* 0x000fe400078e020c */
[----:B------:R-:W0:Y:S01]  /*8d60*/  LDC R6, c[0x0][0x618] ;  /* 0x00018600ff067b82 */ /* 0x000e220000000800 */
[----:B------:R-:W-:Y:S02]  /*8d70*/  IMAD.MOV.U32 R7, RZ, RZ, 0x1 ;  /* 0x00000001ff077424 */ /* 0x000fe400078e00ff */
[----:B------:R-:W-:-:S04]  /*8d80*/  IMAD.X R5, RZ, RZ, ~R0, P0 ;  /* 0x000000ffff057224 */ /* 0x000fc800000e0e00 */
[-C--:B----4-:R-:W-:Y:S01]  /*8d90*/  IMAD R0, R5, R14.reuse, RZ ;  /* 0x0000000e05007224 */ /* 0x090fe200078e02ff */
[----:B------:R-:W1:Y:S01]  /*8da0*/  LDC R8, c[0x0][0x608] ;  /* 0x00018200ff087b82 */ /* 0x000e620000000800 */
[----:B------:R-:W-:-:S04]  /*8db0*/  IMAD.WIDE.U32 R4, R3, R14, R16 ;  /* 0x0000000e03047225 */ /* 0x000fc800078e0010 */
[----:B------:R-:W-:Y:S01]  /*8dc0*/  IMAD R3, R3, R15, R0 ;  /* 0x0000000f03037224 */ /* 0x000fe200078e0200 */
[----:B------:R-:W-:Y:S02]  /*8dd0*/  I2FP.F32.U32 R0, R24 ;  /* 0x0000001800007245 */ /* 0x000fe40000201000 */
[----:B------:R-:W3:Y:S01]  /*8de0*/  LDC R26, c[0x0][0x658] ;  /* 0x00019600ff1a7b82 */ /* 0x000ee20000000800 */
[----:B------:R-:W-:Y:S01]  /*8df0*/  IMAD.IADD R3, R5, 0x1, R3 ;  /* 0x0000000105037824 */ /* 0x000fe200078e0203 */
[----:B--2---:R-:W-:Y:S01]  /*8e00*/  ISETP.NE.U32.AND P0, PT, R28, RZ, PT ;  /* 0x000000ff1c00720c */ /* 0x004fe20003f05070 */
[----:B------:R-:W-:Y:S01]  /*8e10*/  FMUL R0, R0, UR4 ;  /* 0x0000000400007c20 */ /* 0x000fe20008400000 */
[----:B------:R-:W-:Y:S02]  /*8e20*/  IMAD.MOV.U32 R5, RZ, RZ, -0x1 ;  /* 0xffffffffff057424 */ /* 0x000fe400078e00ff */
[----:B------:R-:W-:Y:S01]  /*8e30*/  ISETP.NE.AND.EX P0, PT, R29, RZ, PT, P0 ;  /* 0x000000ff1d00720c */ /* 0x000fe20003f05300 */
[----:B------:R2:W4:Y:S01]  /*8e40*/  F2I.U32.TRUNC.NTZ R13, R0 ;  /* 0x00000000000d7305 */ /* 0x000522000020f000 */
[----:B------:R-:W2:Y:S01]  /*8e50*/  LDC R15, c[0x0][0x148] ;  /* 0x00005200ff0f7b82 */ /* 0x000ea20000000800 */
[----:B0-----:R-:W-:-:S02]  /*8e60*/  SHF.R.U64 R12, R4, R6, R3 ;  /* 0x00000006040c7219 */ /* 0x001fc40000001203 */
[----:B------:R-:W-:-:S05]  /*8e70*/  SHF.R.U32.HI R3, RZ, R6, R3 ;  /* 0x00000006ff037219 */ /* 0x000fca0000011603 */
[----:B------:R-:W0:Y:S01]  /*8e80*/  LDC R20, c[0x0][0x600] ;  /* 0x00018000ff147b82 */ /* 0x000e220000000800 */
[-CC-:B-1----:R-:W-:Y:S02]  /*8e90*/  SHF.R.U64 R10, R12, R8.reuse, R3.reuse ;  /* 0x000000080c0a7219 */ /* 0x182fe40000001203 */
[----:B------:R-:W-:-:S05]  /*8ea0*/  SHF.R.U32.HI R3, RZ, R8, R3 ;  /* 0x00000008ff037219 */ /* 0x000fca0000011603 */
[----:B------:R-:W1:Y:S01]  /*8eb0*/  LDC R27, c[0x0][0x648] ;  /* 0x00019200ff1b7b82 */ /* 0x000e620000000800 */
[-C--:B---3--:R-:W-:Y:S02]  /*8ec0*/  SHF.L.U32 R4, R5, R26.reuse, RZ ;  /* 0x0000001a05047219 */ /* 0x088fe400000006ff */
[-CC-:B------:R-:W-:Y:S02]  /*8ed0*/  SHF.R.U64 R14, R10, R26.reuse, R3.reuse ;  /* 0x0000001a0a0e7219 */ /* 0x180fe40000001203 */
[----:B------:R-:W-:Y:S02]  /*8ee0*/  SHF.R.U32.HI R5, RZ, R26, R3 ;  /* 0x0000001aff057219 */ /* 0x000fe40000011603 */
[----:B------:R-:W-:Y:S01]  /*8ef0*/  LOP3.LUT R25, RZ, R4, RZ, 0x33, !PT ;  /* 0x00000004ff197212 */ /* 0x000fe200078e33ff */
[----:B------:R-:W3:Y:S01]  /*8f00*/  LDC R30, c[0x0][0x638] ;  /* 0x00018e00ff1e7b82 */ /* 0x000ee20000000800 */
[----:B------:R-:W-:Y:S01]  /*8f10*/  SHF.L.U32 R26, R7, R26, RZ ;  /* 0x0000001a071a7219 */ /* 0x000fe200000006ff */
[----:B------:R-:W-:-:S06]  /*8f20*/  IMAD.MOV.U32 R4, RZ, RZ, R14 ;  /* 0x000000ffff047224 */ /* 0x000fcc00078e000e */
[----:B------:R-:W0:Y:S01]  /*8f30*/  LDC R31, c[0x0][0x610] ;  /* 0x00018400ff1f7b82 */ /* 0x000e220000000800 */
[----:B----4-:R-:W-:Y:S05]  /*8f40*/  @!P0 BRA `(.L_x_191) ;  /* 0x0000000000288947 */ /* 0x010fea0003800000 */
        /* <DEDUP_REMOVED lines=10> */
.L_x_191:
[----:B------:R-:W-:Y:S01]  /*8ff0*/  ISETP.NE.AND P0, PT, R2, 0x1, PT ;  /* 0x000000010200780c */ /* 0x000fe20003f05270 */
[----:B0-----:R-:W-:Y:S01]  /*9000*/  VIADD R7, R20, 0xffffffff ;  /* 0xffffffff14077836 */ /* 0x001fe20000000000 */
[----:B-12---:R-:W-:Y:S01]  /*9010*/  SHF.R.U64 R0, R4, R27, R5 ;  /* 0x0000001b04007219 */ /* 0x006fe20000001205 */
[----:B------:R-:W-:Y:S01]  /*9020*/  IMAD.MOV R13, RZ, RZ, -R13 ;  /* 0x000000ffff0d7224 */ /* 0x000fe200078e0a0d */
[----:B------:R-:W-:Y:S01]  /*9030*/  LOP3.LUT R5, R10, R25, RZ, 0xc0, !PT ;  /* 0x000000190a057212 */ /* 0x000fe200078ec0ff */
[----:B------:R-:W-:Y:S01]  /*9040*/  IMAD.MOV.U32 R4, RZ, RZ, 0x1 ;  /* 0x00000001ff047424 */ /* 0x000fe200078e00ff */
[----:B------:R-:W-:Y:S01]  /*9050*/  LOP3.LUT R12, R12, R7, RZ, 0xc0, !PT ;  /* 0x000000070c0c7212 */ /* 0x000fe200078ec0ff */
[----:B------:R-:W-:Y:S02]  /*9060*/  IMAD.MOV R3, RZ, RZ, -R0 ;  /* 0x000000ffff037224 */ /* 0x000fe400078e0a00 */
[----:B------:R-:W-:Y:S02]  /*9070*/  IMAD R0, R26, R0, R5 ;  /* 0x000000001a007224 */ /* 0x000fe400078e0205 */
[----:B---3--:R-:W-:-:S02]  /*9080*/  IMAD R3, R3, R30, R14 ;  /* 0x0000001e03037224 */ /* 0x008fc400078e020e */
[----:B------:R-:W-:Y:S02]  /*9090*/  @P0 IMAD R21, R15, R13, R24 ;  /* 0x0000000d0f150224 */ /* 0x000fe400078e0218 */
[----:B------:R-:W-:Y:S01]  /*90a0*/  IMAD R5, R3, R20, R12 ;  /* 0x0000001403057224 */ /* 0x000fe200078e020c */
[----:B------:R-:W-:Y:S01]  /*90b0*/  PRMT R3, R4, 0x7610, R3 ;  /* 0x0000761004037816 */ /* 0x000fe20000000003 */
[----:B------:R-:W-:-:S05]  /*90c0*/  IMAD R0, R0, R31, R21 ;  /* 0x0000001f00007224 */ /* 0x000fca00078e0215 */
[----:B------:R-:W-:Y:S02]  /*90d0*/  SEL R108, R5, R0, !P0 ;  /* 0x00000000056c7207 */ /* 0x000fe40004000000 */
[----:B------:R-:W-:-:S07]  /*90e0*/  SEL R0, R0, R5, !P0 ;  /* 0x0000000500007207 */ /* 0x000fce0004000000 */
.L_x_189:
[----:B------:R-:W-:Y:S01]  /*90f0*/  LOP3.LUT P0, RZ, R3, 0xff, RZ, 0xc0, !PT ;  /* 0x000000ff03ff7812 */ /* 0x000fe2000780c0ff */
[----:B------:R-:W-:-:S12]  /*9100*/  IMAD.MOV.U32 R107, RZ, RZ, R0 ;  /* 0x000000ffff6b7224 */ /* 0x000fd800078e0000 */
[----:B------:R-:W-:Y:S05]  /*9110*/  @P0 BRA `(.L_x_192) ;  /* 0xffffff80003c0947 */ /* 0x000fea000383ffff */
[----:B------:R-:W-:Y:S05]  /*9120*/  EXIT ;  /* 0x000000000000794d */ /* 0x000fea0003800000 */
.L_x_7:
[----:B0-----:R-:W-:Y:S01]  /*9130*/  ULDC.64 UR4, c[0x0][0x650] ;  /* 0x0001940000047ab9 */ /* 0x001fe20000000a00 */
        /* <DEDUP_REMOVED lines=25> */
.L_x_194:
[----:B------:R-:W0:Y:S01]  /*92d0*/  LDC.64 R28, c[0x0][0x640] ;  /* 0x00019000ff1c7b82 */ /* 0x000e220000000a00 */
[-CC-:B------:R-:W-:Y:S01]  /*92e0*/  SHF.R.U64 R22, R12, R6.reuse, R13.reuse ;  /* 0x000000060c167219 */ /* 0x180fe2000000120d */
[----:B------:R-:W-:Y:S01]  /*92f0*/  IMAD.MOV.U32 R30, RZ, RZ, 0x1 ;  /* 0x00000001ff1e7424 */ /* 0x000fe200078e00ff */
[----:B------:R-:W-:Y:S02]  /*9300*/  SHF.R.U32.HI R6, RZ, R6, R13 ;  /* 0x00000006ff067219 */ /* 0x000fe4000001160d */
        /* <DEDUP_REMOVED lines=8> */
[----:B------:R-:W-:Y:S01]  /*9390*/  IMAD.IADD R9, R9, 0x1, R11 ;  /* 0x0000000109097824 */ /* 0x000fe200078e020b */
[----:B0-----:R-:W-:-:S04]  /*93a0*/  ISETP.NE.U32.AND P0, PT, R28, RZ, PT ;  /* 0x000000ff1c00720c */ /* 0x001fc80003f05070 */
[----:B------:R-:W-:Y:S02]  /*93b0*/  ISETP.NE.AND.EX P0, PT, R29, RZ, PT, P0 ;  /* 0x000000ff1d00720c */ /* 0x000fe40003f05300 */
[----:B------:R-:W0:Y:S01]  /*93c0*/  LDC R20, c[0x0][0x600] ;  /* 0x00018000ff147b82 */ /* 0x000e220000000800 */
[-CC-:B-1----:R-:W-:Y:S01]  /*93d0*/  SHF.R.U64 R14, R8, R10.reuse, R9.reuse ;  /* 0x0000000a080e7219 */ /* 0x182fe20000001209 */
[----:B------:R-:W-:Y:S01]  /*93e0*/  IMAD.MOV.U32 R8, RZ, RZ, -0x1 ;  /* 0xffffffffff087424 */ /* 0x000fe200078e00ff */
[----:B------:R-:W-:-:S05]  /*93f0*/  SHF.R.U32.HI R9, RZ, R10, R9 ;  /* 0x0000000aff097219 */ /* 0x000fca0000011609 */
[----:B------:R-:W1:Y:S01]  /*9400*/  LDC R24, c[0x0][0x648] ;  /* 0x00019200ff187b82 */ /* 0x000e620000000800 */
[-CC-:B--2---:R-:W-:Y:S02]  /*9410*/  SHF.R.U64 R23, R14, R12.reuse, R9.reuse ;  /* 0x0000000c0e177219 */ /* 0x184fe40000001209 */
[----:B------:R-:W-:-:S05]  /*9420*/  SHF.R.U32.HI R6, RZ, R12, R9 ;  /* 0x0000000cff067219 */ /* 0x000fca0000011609 */
[----:B------:R-:W2:Y:S01]  /*9430*/  LDC R26, c[0x0][0x638] ;  /* 0x00018e00ff1a7b82 */ /* 0x000ea20000000800 */
[-C--:B---3--:R-:W-:Y:S02]  /*9440*/  SHF.L.U32 R8, R8, R27.reuse, RZ ;  /* 0x0000001b08087219 */ /* 0x088fe400000006ff */
[-CC-:B------:R-:W-:Y:S02]  /*9450*/  SHF.R.U64 R25, R23, R27.reuse, R6.reuse ;  /* 0x0000001b17197219 */ /* 0x180fe40000001206 */
[----:B------:R-:W-:Y:S02]  /*9460*/  LOP3.LUT R32, RZ, R8, RZ, 0x33, !PT ;  /* 0x00000008ff207212 */ /* 0x000fe400078e33ff */
[----:B------:R-:W-:Y:S01]  /*9470*/  SHF.R.U32.HI R9, RZ, R27, R6 ;  /* 0x0000001bff097219 */ /* 0x000fe20000011606 */
[----:B------:R-:W3:Y:S01]  /*9480*/  LDC R31, c[0x0][0x610] ;  /* 0x00018400ff1f7b82 */ /* 0x000ee20000000800 */
[----:B------:R-:W-:Y:S01]  /*9490*/  IMAD.MOV.U32 R8, RZ, RZ, R25 ;  /* 0x000000ffff087224 */ /* 0x000fe200078e0019 */
[----:B------:R-:W-:Y:S06]  /*94a0*/  @!P0 BRA `(.L_x_195) ;  /* 0x0000000000288947 */ /* 0x000fec0003800000 */
        /* <DEDUP_REMOVED lines=10> */
.L_x_195:
[----:B------:R-:W-:Y:S02]  /*9550*/  ISETP.NE.AND P0, PT, R2, 0x1, PT ;  /* 0x000000010200780c */ /* 0x000fe40003f05270 */
[----:B-1----:R-:W-:Y:S01]  /*9560*/  SHF.R.U64 R6, R8, R24, R9 ;  /* 0x0000001808067219 */ /* 0x002fe20000001209 */
[----:B0-----:R-:W-:Y:S01]  /*9570*/  VIADD R9, R20, 0xffffffff ;  /* 0xffffffff14097836 */ /* 0x001fe20000000000 */
[----:B------:R-:W-:Y:S02]  /*9580*/  SHF.L.U32 R30, R30, R27, RZ ;  /* 0x0000001b1e1e7219 */ /* 0x000fe400000006ff */
[----:B------:R-:W-:Y:S01]  /*9590*/  LOP3.LUT R5, R23, R32, RZ, 0xc0, !PT ;  /* 0x0000002017057212 */ /* 0x000fe200078ec0ff */
[----:B------:R-:W-:-:S04]  /*95a0*/  IMAD.MOV R8, RZ, RZ, -R6 ;  /* 0x000000ffff087224 */ /* 0x000fc800078e0a06 */
[----:B------:R-:W-:Y:S01]  /*95b0*/  IMAD R6, R30, R6, R5 ;  /* 0x000000061e067224 */ /* 0x000fe200078e0205 */
[----:B------:R-:W-:Y:S01]  /*95c0*/  LOP3.LUT R5, R14, R9, RZ, 0xc0, !PT ;  /* 0x000000090e057212 */ /* 0x000fe200078ec0ff */
[----:B------:R-:W-:Y:S02]  /*95d0*/  @P0 IMAD R3, R7, R21, R4 ;  /* 0x0000001507030224 */ /* 0x000fe400078e0204 */
[----:B--2---:R-:W-:Y:S02]  /*95e0*/  IMAD R4, R8, R26, R25 ;  /* 0x0000001a08047224 */ /* 0x004fe400078e0219 */
[----:B---3--:R-:W-:Y:S02]  /*95f0*/  IMAD R3, R6, R31, R3 ;  /* 0x0000001f06037224 */ /* 0x008fe400078e0203 */
[----:B------:R-:W-:Y:S02]  /*9600*/  IMAD R4, R4, R20, R5 ;  /* 0x0000001404047224 */ /* 0x000fe400078e0205 */
[----:B------:R-:W-:-:S02]  /*9610*/  IMAD.MOV.U32 R8, RZ, RZ, 0x1 ;  /* 0x00000001ff087424 */ /* 0x000fc400078e00ff */
[----:B------:R-:W-:Y:S01]  /*9620*/  IMAD.MOV.U32 R6, RZ, RZ, R22 ;  /* 0x000000ffff067224 */ /* 0x000fe200078e0016 */
[----:B------:R-:W-:Y:S02]  /*9630*/  SEL R20, R4, R3, !P0 ;  /* 0x0000000304147207 */ /* 0x000fe40004000000 */
[----:B------:R-:W-:-:S07]  /*9640*/  SEL R13, R3, R4, !P0 ;  /* 0x00000004030d7207 */ /* 0x000fce0004000000 */
.L_x_193:
[----:B------:R-:W-:-:S08]  /*9650*/  NOP ;  /* 0x0000000000007918 */ /* 0x000fd00000000000 */
[----:B------:R-:W0:-:S00]  /*9660*/  USETMAXREG.DEALLOC.CTAPOOL 0x28 ;  /* 0x00000028000079c8 */ /* 0x000e0000080e0500 */
[----:B0-----:R-:W-:-:S13]  /*9670*/  ISETP.NE.AND P0, PT, R0, RZ, PT ;  /* 0x000000ff0000720c */ /* 0x001fda0003f05270 */
[----:B------:R-:W-:Y:S05]  /*9680*/  @P0 EXIT ;  /* 0x000000000000094d */ /* 0x000fea0003800000 */
[----:B------:R-:W-:Y:S01]  /*9690*/  LOP3.LUT P0, RZ, R8, 0xff, RZ, 0xc0, !PT ;  /* 0x000000ff08ff7812 */ /* 0x000fe2000780c0ff */
[----:B------:R-:W-:Y:S02]  /*96a0*/  IMAD.MOV.U32 R0, RZ, RZ, 0x1 ;  /* 0x00000001ff007424 */ /* 0x000fe400078e00ff */
[----:B------:R-:W-:-:S10]  /*96b0*/  IMAD.MOV.U32 R3, RZ, RZ, RZ ;  /* 0x000000ffff037224 */ /* 0x000fd400078e00ff */
[----:B------:R-:W-:Y:S05]  /*96c0*/  @!P0 BRA `(.L_x_196) ;  /* 0x0000000c003c8947 */ /* 0x000fea0003800000 */
[----:B------:R-:W0:Y:S01]  /*96d0*/  LDC R0, c[0x0][0x28c] ;  /* 0x0000a300ff007b82 */ /* 0x000e220000000800 */
[----:B------:R-:W1:Y:S01]  /*96e0*/  S2R R9, SR_CgaCtaId ;  /* 0x0000000000097919 */ /* 0x000e620000008800 */
[----:B------:R-:W-:Y:S01]  /*96f0*/  ULDC UR5, c[0x0][0x600] ;  /* 0x0001800000057ab9 */ /* 0x000fe20000000800 */
[----:B------:R-:W-:Y:S01]  /*9700*/  ULDC UR4, c[0x0][0xc] ;  /* 0x0000030000047ab9 */ /* 0x000fe20000000800 */
[----:B------:R-:W-:Y:S01]  /*9710*/  UIADD3 UR16, UR5, -0x1, URZ ;  /* 0xffffffff05107890 */ /* 0x000fe2000fffe03f */
[----:B------:R-:W-:Y:S01]  /*9720*/  BSSY B0, `(.L_x_196) ;  /* 0x00000c9000007945 */ /* 0x000fe20003800000 */
[----:B------:R-:W-:Y:S01]  /*9730*/  ULDC UR6, c[0x0][0x658] ;  /* 0x0001960000067ab9 */ /* 0x000fe20000000800 */
[----:B------:R-:W-:Y:S01]  /*9740*/  ULDC UR5, c[0x0][0x10] ;  /* 0x0000040000057ab9 */ /* 0x000fe20000000800 */
[----:B------:R-:W-:Y:S01]  /*9750*/  UMOV UR7, 0xffffffff ;  /* 0xffffffff00077882 */ /* 0x000fe20000000000 */
[----:B------:R-:W-:Y:S01]  /*9760*/  UMOV UR8, 0x1 ;  /* 0x0000000100087882 */ /* 0x000fe20000000000 */
[----:B------:R-:W-:Y:S01]  /*9770*/  UIMAD.WIDE.U32 UR4, UR4, UR5, URZ ;  /* 0x00000005040472a5 */ /* 0x000fe2000f8e003f */
[----:B------:R-:W-:Y:S01]  /*9780*/  IMAD.MOV.U32 R11, RZ, RZ, 0x1 ;  /* 0x00000001ff0b7424 */ /* 0x000fe200078e00ff */
[----:B------:R-:W-:Y:S01]  /*9790*/  USHF.L.U32 UR7, UR7, UR6, URZ ;  /* 0x0000000607077299 */ /* 0x000fe2000800063f */
[----:B------:R-:W-:Y:S01]  /*97a0*/  LOP3.LUT R8, R19, 0x2, RZ, 0xfc, !PT ;  /* 0x0000000213087812 */ /* 0x000fe200078efcff */
[----:B------:R-:W-:-:S02]  /*97b0*/  USHF.L.U32 UR18, UR8, UR6, URZ ;  /* 0x0000000608127299 */ /* 0x000fc4000800063f */
[----:B------:R-:W-:Y:S01]  /*97c0*/  ULOP3.LUT UR17, URZ, UR7, URZ, 0x33, !UPT ;  /* 0x000000073f117292 */ /* 0x000fe2000f8e333f */
[----:B------:R-:W-:Y:S01]  /*97d0*/  ULDC UR6, c[0x0][0x14] ;  /* 0x0000050000067ab9 */ /* 0x000fe20000000800 */
[----:B------:R-:W-:Y:S01]  /*97e0*/  ULDC.64 UR22, c[0x0][0x198] ;  /* 0x0000660000167ab9 */ /* 0x000fe20000000a00 */
[----:B------:R-:W-:Y:S02]  /*97f0*/  UIMAD.WIDE.U32 UR20, UR4, UR6, URZ ;  /* 0x00000006041472a5 */ /* 0x000fe4000f8e003f */
[----:B------:R-:W-:Y:S01]  /*9800*/  UIMAD UR13, UR5, UR6, URZ ;  /* 0x00000006050d72a4 */ /* 0x000fe2000f8e023f */
[----:B0-----:R-:W-:-:S03]  /*9810*/  VIADD R0, R0, 0x3f ;  /* 0x0000003f00007836 */ /* 0x001fc60000000000 */
[----:B------:R-:W-:Y:S02]  /*9820*/  UIADD3 UR13, UR21, UR13, URZ ;  /* 0x0000000d150d7290 */ /* 0x000fe4000fffe03f */
[----:B------:R-:W-:-:S04]  /*9830*/  SHF.R.S32.HI R3, RZ, 0x1f, R0 ;  /* 0x0000001fff037819 */ /* 0x000fc80000011400 */
[----:B------:R-:W-:Y:S01]  /*9840*/  LEA.HI R3, R3, R0, RZ, 0x6 ;  /* 0x0000000003037211 */ /* 0x000fe200078f30ff */
[----:B------:R-:W-:Y:S01]  /*9850*/  IMAD.MOV.U32 R0, RZ, RZ, 0x1 ;  /* 0x00000001ff007424 */ /* 0x000fe200078e00ff */
[----:B-1----:R-:W-:Y:S02]  /*9860*/  LOP3.LUT R9, R9, 0x1, RZ, 0xc0, !PT ;  /* 0x0000000109097812 */ /* 0x002fe400078ec0ff */
[----:B------:R-:W-:Y:S01]  /*9870*/  SHF.R.S32.HI R10, RZ, 0x6, R3 ;  /* 0x00000006ff0a7819 */ /* 0x000fe20000011403 */
[----:B------:R-:W-:-:S04]  /*9880*/  IMAD.MOV.U32 R3, RZ, RZ, RZ ;  /* 0x000000ffff037224 */ /* 0x000fc800078e00ff */
[----:B------:R-:W-:-:S07]  /*9890*/  VIADD R12, R10, 0x1 ;  /* 0x000000010a0c7836 */ /* 0x000fce0000000000 */
.L_x_207:
[----:B------:R-:W-:-:S03]  /*98a0*/  UMOV UR4, 0xffffffff ;  /* 0xffffffff00047882 */ /* 0x000fc60000000000 */
[----:B------:R-:W-:Y:S05]  /*98b0*/  BRA.DIV UR4, `(.L_x_197) ;  /* 0x0000000e04d07947 */ /* 0x000fea000b800000 */
[----:B------:R-:W-:-:S13]  /*98c0*/  ELECT P6, URZ, PT ;  /* 0x00000000003f782f */ /* 0x000fda00038c0000 */
.L_x_219:
[----:B------:R-:W0:Y:S01]  /*98d0*/  LDC R4, c[0x0][0x28c] ;  /* 0x0000a300ff047b82 */ /* 0x000e220000000800 */
[----:B------:R-:W-:Y:S01]  /*98e0*/  BSSY B1, `(.L_x_198) ;  /* 0x000003a000017945 */ /* 0x000fe20003800000 */
[----:B0-----:R-:W-:-:S13]  /*98f0*/  ISETP.LT.OR P6, PT, R4, 0x1, !P6 ;  /* 0x000000010400780c */ /* 0x001fda00077c1670 */
[----:B------:R-:W-:Y:S05]  /*9900*/  @P6 BRA `(.L_x_199) ;  /* 0x0000000000dc6947 */ /* 0x000fea0003800000 */
[----:B------:R-:W-:Y:S02]  /*9910*/  IMAD R20, R20, 0x2, R9 ;  /* 0x0000000214147824 */ /* 0x000fe400078e0209 */
[----:B------:R-:W-:Y:S02]  /*9920*/  IMAD.SHL.U32 R21, R13, 0x100, RZ ;  /* 0x000001000d157824 */ /* 0x000fe400078e00ff */
[----:B------:R-:W-:Y:S02]  /*9930*/  IMAD.MOV.U32 R22, RZ, RZ, RZ ;  /* 0x000000ffff167224 */ /* 0x000fe400078e00ff */
[----:B------:R-:W-:Y:S02]  /*9940*/  IMAD.MOV.U32 R4, RZ, RZ, R12 ;  /* 0x000000ffff047224 */ /* 0x000fe400078e000c */
[----:B------:R-:W-:Y:S02]  /*9950*/  IMAD.MOV.U32 R5, RZ, RZ, R0 ;  /* 0x000000ffff057224 */ /* 0x000fe400078e0000 */
[----:B------:R-:W-:-:S02]  /*9960*/  IMAD.MOV.U32 R14, RZ, RZ, R3 ;  /* 0x000000ffff0e7224 */ /* 0x000fc400078e0003 */
[----:B------:R-:W-:-:S07]  /*9970*/  IMAD R15, R20, 0x28, RZ ;  /* 0x00000028140f7824 */ /* 0x000fce00078e02ff */
.L_x_202:
[----:B------:R-:W0:Y:S01]  /*9980*/  S2R R20, SR_CgaCtaId ;  /* 0x0000000000147919 */ /* 0x000e220000008800 */
[----:B------:R-:W-:Y:S02]  /*9990*/  MOV R7, 0x400 ;  /* 0x0000040000077802 */ /* 0x000fe40000000f00 */
[----:B------:R-:W-:-:S13]  /*99a0*/  LOP3.LUT P1, RZ, R18, 0x7f, RZ, 0xc0, !PT ;  /* 0x0000007f12ff7812 */ /* 0x000fda000782c0ff */
[----:B------:R-:W1:Y:S01]  /*99b0*/  @!P1 LDC R13, c[0x0][0x500] ;  /* 0x00014000ff0d9b82 */ /* 0x000e620000000800 */
[----:B0-----:R-:W-:Y:S02]  /*99c0*/  LEA R23, R20, R7, 0x18 ;  /* 0x0000000714177211 */ /* 0x001fe400078ec0ff */
[----:B------:R-:W-:-:S03]  /*99d0*/  SHF.L.U32 R7, R5, 0x1f, RZ ;  /* 0x0000001f05077819 */ /* 0x000fc600000006ff */
[----:B------:R-:W-:-:S04]  /*99e0*/  IMAD R20, R14, 0x8, R23 ;  /* 0x000000080e147824 */ /* 0x000fc800078e0217 */
[----:B------:R-:W0:Y:S02]  /*99f0*/  SYNCS.PHASECHK.TRANS64.TRYWAIT P0, [R20+URZ+0x28], R7 ;  /* 0x00002807140075a7 */ /* 0x000e24000800017f */
[----:B01----:R-:W-:Y:S05]  /*9a00*/  @!P0 BRA `(.L_x_200) ;  /* 0x0000000c009c8947 */ /* 0x003fea0003800000 */
.L_x_220:
[----:B0-----:R-:W-:Y:S01]  /*9a10*/  PRMT R7, R8, 0x9910, RZ ;  /* 0x0000991008077816 */ /* 0x001fe200000000ff */
[----:B------:R0:W-:Y:S03]  /*9a20*/  @!P1 SYNCS.ARRIVE.TRANS64 RZ, [R20+URZ], R13 ;  /* 0x0000000d14ff99a7 */ /* 0x0001e6000800003f */
[----:B------:R-:W-:-:S13]  /*9a30*/  ISETP.NE.AND P0, PT, R7, 0x2, PT ;  /* 0x000000020700780c */ /* 0x000fda0003f05270 */
[----:B0-----:R-:W-:Y:S05]  /*9a40*/  @P0 BRA `(.L_x_201) ;  /* 0x0000000000040947 */ /* 0x001fea0003800000 */
[----:B------:R-:W-:Y:S01]  /*9a50*/  BPT.TRAP 0x1 ;  /* 0x000000040000795c */ /* 0x000fe20000300000 */
.L_x_201:
[----:B------:R-:W-:Y:S01]  /*9a60*/  IMAD R7, R14, 0x2, R9 ;  /* 0x000000020e077824 */ /* 0x000fe200078e0209 */
[----:B------:R-:W-:Y:S01]  /*9a70*/  R2UR UR9, R20 ;  /* 0x00000000140972ca */ /* 0x000fe200000e0000 */
[--C-:B------:R-:W-:Y:S01]  /*9a80*/  IMAD R13, R14, 0x8000, R23.reuse ;  /* 0x000080000e0d7824 */ /* 0x100fe200078e0217 */
[----:B------:R-:W-:Y:S01]  /*9a90*/  UIADD3 UR4, UP0, UR22, 0xf0, URZ ;  /* 0x000000f016047890 */ /* 0x000fe2000ff1e03f */
[----:B------:R-:W-:Y:S01]  /*9aa0*/  IMAD R7, R7, 0xa00, RZ ;  /* 0x00000a0007077824 */ /* 0x000fe200078e02ff */
[----:B------:R-:W-:Y:S01]  /*9ab0*/  R2UR UR11, R21 ;  /* 0x00000000150b72ca */ /* 0x000fe200000e0000 */
[----:B------:R-:W-:Y:S01]  /*9ac0*/  VIADD R4, R4, 0xffffffff ;  /* 0xffffffff04047836 */ /* 0x000fe20000000000 */
[----:B------:R-:W-:Y:S01]  /*9ad0*/  R2UR UR5, R13 ;  /* 0x000000000d0572ca */ /* 0x000fe200000e0000 */
[----:B------:R-:W-:Y:S01]  /*9ae0*/  IMAD R7, R7, 0x2, R23 ;  /* 0x0000000207077824 */ /* 0x000fe200078e0217 */
[----:B------:R-:W-:Y:S01]  /*9af0*/  R2UR UR10, R22 ;  /* 0x00000000160a72ca */ /* 0x000fe200000e0000 */
[----:B------:R-:W-:Y:S01]  /*9b00*/  UIADD3 UR24, UP1, UR22, 0x1f0, URZ ;  /* 0x000001f016187890 */ /* 0x000fe2000ff3e03f */
[----:B------:R-:W-:Y:S01]  /*9b10*/  R2UR UR12, R6 ;  /* 0x00000000060c72ca */ /* 0x000fe200000e0000 */
[----:B------:R-:W-:Y:S01]  /*9b20*/  VIADD R14, R14, 0x1 ;  /* 0x000000010e0e7836 */ /* 0x000fe20000000000 */
[----:B------:R-:W-:Y:S01]  /*9b30*/  R2UR UR8, R7 ;  /* 0x00000000070872ca */ /* 0x000fe200000e0000 */
[----:B------:R-:W-:Y:S01]  /*9b40*/  UIADD3.X UR25, URZ, UR23, URZ, UP1, !UPT ;  /* 0x000000173f197290 */ /* 0x000fe20008ffe43f */
[----:B------:R-:W-:Y:S01]  /*9b50*/  R2UR UR19, R15 ;  /* 0x000000000f1372ca */ /* 0x000fe200000e0000 */
[----:B------:R-:W-:Y:S01]  /*9b60*/  UMOV UR6, 0x0 ;  /* 0x0000000000067882 */ /* 0x000fe20000000000 */
[----:B------:R-:W-:Y:S01]  /*9b70*/  ISETP.GT.AND P1, PT, R4, 0x1, PT ;  /* 0x000000010400780c */ /* 0x000fe20003f24270 */
[----:B------:R-:W-:Y:S01]  /*9b80*/  UMOV UR7, 0x10000000 ;  /* 0x1000000000077882 */ /* 0x000fe20000000000 */
[----:B------:R-:W-:Y:S01]  /*9b90*/  ISETP.NE.AND P0, PT, R14, 0x5, PT ;  /* 0x000000050e00780c */ /* 0x000fe20003f05270 */
[----:B------:R-:W-:Y:S01]  /*9ba0*/  UIADD3 UR14, UR5, 0x100, URZ ;  /* 0x00000100050e7890 */ /* 0x000fe2000fffe03f */
[----:B------:R-:W-:Y:S01]  /*9bb0*/  VIADD R22, R22, 0x40 ;  /* 0x0000004016167836 */ /* 0x000fe20000000000 */
[----:B------:R-:W-:Y:S01]  /*9bc0*/  UIADD3.X UR5, URZ, UR23, URZ, UP0, !UPT ;  /* 0x000000173f057290 */ /* 0x000fe200087fe43f */
[----:B------:R-:W-:Y:S01]  /*9bd0*/  SEL R20, RZ, 0x1, P0 ;  /* 0x00000001ff147807 */ /* 0x000fe20000000000 */
[----:B------:R-:W-:Y:S01]  /*9be0*/  UMOV UR26, 0x30000 ;  /* 0x00030000001a7882 */ /* 0x000fe20000000000 */
[----:B------:R-:W-:Y:S01]  /*9bf0*/  SEL R14, R14, RZ, P0 ;  /* 0x000000ff0e0e7207 */ /* 0x000fe20000000000 */
[----:B------:R-:W-:Y:S01]  /*9c00*/  UIADD3 UR15, UR8, 0x28100, URZ ;  /* 0x00028100080f7890 */ /* 0x000fe2000fffe03f */
[----:B------:R-:W-:-:S02]  /*9c10*/  LOP3.LUT R5, R5, R20, RZ, 0x3c, !PT ;  /* 0x0000001405057212 */ /* 0x000fc400078e3cff */
[----:B------:R-:W-:Y:S02]  /*9c20*/  UMOV UR8, UR14 ;  /* 0x0000000e00087c82 */ /* 0x000fe40008000000 */
[----:B------:R0:W-:Y:S02]  /*9c30*/  UTMALDG.3D [UR8], [UR4], desc[UR6] ;  /* 0x00000608040075b4 */ /* 0x0001e40008011000 */
[----:B0-----:R-:W-:Y:S01]  /*9c40*/  UMOV UR8, UR15 ;  /* 0x0000000f00087c82 */ /* 0x001fe20008000000 */
[----:B------:R-:W-:Y:S02]  /*9c50*/  UMOV UR11, UR19 ;  /* 0x00000013000b7c82 */ /* 0x000fe40008000000 */
[----:B------:R0:W-:Y:S02]  /*9c60*/  UTMALDG.3D.MULTICAST [UR8], [UR24], UR26, desc[UR6] ;  /* 0x00000608180073b4 */ /* 0x0001e4000801181a */
[----:B0-----:R-:W-:Y:S05]  /*9c70*/  @P1 BRA `(.L_x_202) ;  /* 0xfffffffc00401947 */ /* 0x001fea000383ffff */
.L_x_199:
[----:B------:R-:W-:Y:S05]  /*9c80*/  BSYNC B1 ;  /* 0x0000000000017941 */ /* 0x000fea0003800000 */
.L_x_198:
[----:B------:R-:W-:Y:S01]  /*9c90*/  LOP3.LUT P1, RZ, R11, 0xff, RZ, 0xc0, !PT ;  /* 0x000000ff0bff7812 */ /* 0x000fe2000782c0ff */
[C---:B------:R-:W-:Y:S01]  /*9ca0*/  IMAD.IADD R6, R10.reuse, 0x1, R3 ;  /* 0x000000010a067824 */ /* 0x040fe200078e0203 */
[----:B------:R-:W-:Y:S01]  /*9cb0*/  ULDC.64 UR4, c[0x0][0x650] ;  /* 0x0001940000047ab9 */ /* 0x000fe20000000a00 */
[----:B------:R-:W-:Y:S01]  /*9cc0*/  ISETP.GE.U32.AND P2, PT, R10, 0x5, PT ;  /* 0x000000050a00780c */ /* 0x000fe20003f46070 */
[----:B------:R-:W-:Y:S01]  /*9cd0*/  BSSY B1, `(.L_x_203) ;  /* 0x000006b000017945 */ /* 0x000fe20003800000 */
[----:B------:R-:W-:Y:S01]  /*9ce0*/  IMAD.MOV.U32 R13, RZ, RZ, -0x1 ;  /* 0xffffffffff0d7424 */ /* 0x000fe200078e00ff */
[----:B------:R-:W-:Y:S01]  /*9cf0*/  ISETP.GT.U32.AND P0, PT, R6, 0x4, PT ;  /* 0x000000040600780c */ /* 0x000fe20003f04070 */
[----:B------:R-:W-:Y:S01]  /*9d00*/  IMAD.MOV.U32 R20, RZ, RZ, -0x1 ;  /* 0xffffffffff147424 */ /* 0x000fe200078e00ff */
[----:B------:R-:W-:Y:S02]  /*9d10*/  PRMT R11, RZ, 0x7610, R11 ;  /* 0x00007610ff0b7816 */ /* 0x000fe4000000000b */
[----:B------:R-:W-:-:S03]  /*9d20*/  ISETP.LT.U32.AND P0, PT, R10, 0x5, P0 ;  /* 0x000000050a00780c */ /* 0x000fc60000701070 */
[----:B------:R-:W0:Y:S01]  /*9d30*/  @P1 S2R R5, SR_CgaCtaId ;  /* 0x0000000000051919 */ /* 0x000e220000008800 */
[----:B------:R-:W-:-:S04]  /*9d40*/  @P1 MOV R4, 0x400 ;  /* 0x0000040000041802 */ /* 0x000fc80000000f00 */
[----:B0-----:R-:W-:Y:S01]  /*9d50*/  @P1 LEA R3, R5, R4, 0x18 ;  /* 0x0000000405031211 */ /* 0x001fe200078ec0ff */
[----:B------:R-:W-:-:S03]  /*9d60*/  IMAD.WIDE.U32 R4, R6, -0x33333333, RZ ;  /* 0xcccccccd06047825 */ /* 0x000fc600078e00ff */
[----:B------:R0:W-:Y:S01]  /*9d70*/  @P1 SYNCS.ARRIVE.TRANS64.A1T0 RZ, [R3+URZ+0x68], RZ ;  /* 0x000068ff03ff19a7 */ /* 0x0001e2000810003f */
[----:B------:R-:W-:Y:S02]  /*9d80*/  IADD3 R16, P1, R16, UR20, RZ ;  /* 0x0000001410107c10 */ /* 0x000fe4000ff3e0ff */
[----:B------:R-:W-:Y:S02]  /*9d90*/  SHF.R.U32.HI R5, RZ, 0x2, R5 ;  /* 0x00000002ff057819 */ /* 0x000fe40000011605 */
[----:B------:R-:W-:Y:S02]  /*9da0*/  IADD3.X R17, R17, UR13, RZ, P1, !PT ;  /* 0x0000000d11117c10 */ /* 0x000fe40008ffe4ff */
[----:B------:R-:W-:Y:S02]  /*9db0*/  PRMT R4, RZ, 0x7610, R4 ;  /* 0x00007610ff047816 */ /* 0x000fe40000000004 */
[----:B0-----:R-:W-:Y:S02]  /*9dc0*/  SEL R3, RZ, 0x1, !P0 ;  /* 0x00000001ff037807 */ /* 0x001fe40004000000 */
[----:B------:R-:W-:-:S02]  /*9dd0*/  ISETP.GE.U32.AND P0, PT, R16, UR4, PT ;  /* 0x0000000410007c0c */ /* 0x000fc4000bf06070 */
[----:B------:R-:W-:Y:S01]  /*9de0*/  LOP3.LUT R0, R0, R3, RZ, 0x3c, !PT ;  /* 0x0000000300007212 */ /* 0x000fe200078e3cff */
[----:B------:R-:W-:Y:S01]  /*9df0*/  IMAD R3, R5, -0x5, R6 ;  /* 0xfffffffb05037824 */ /* 0x000fe200078e0206 */
[----:B------:R-:W-:Y:S01]  /*9e00*/  ISETP.GE.U32.AND.EX P0, PT, R17, UR5, PT, P0 ;  /* 0x0000000511007c0c */ /* 0x000fe2000bf06100 */
[----:B------:R-:W-:Y:S01]  /*9e10*/  IMAD.MOV.U32 R6, RZ, RZ, -0x1 ;  /* 0xffffffffff067424 */ /* 0x000fe200078e00ff */
[----:B------:R-:W-:-:S11]  /*9e20*/  @P2 LOP3.LUT R0, R0, 0x1, R5, 0x78, !PT ;  /* 0x0000000100002812 */ /* 0x000fd600078e7805 */
[----:B------:R-:W-:Y:S05]  /*9e30*/  @P0 BRA `(.L_x_204) ;  /* 0x0000000400500947 */ /* 0x000fea0003800000 */
[----:B------:R-:W0:Y:S01]  /*9e40*/  S2R R15, SR_CTAID.X ;  /* 0x00000000000f7919 */ /* 0x000e220000002500 */
[----:B------:R-:W-:Y:S01]  /*9e50*/  ULDC.64 UR4, c[0x0][0x628] ;  /* 0x00018a0000047ab9 */ /* 0x000fe20000000a00 */
[----:B------:R-:W1:Y:S01]  /*9e60*/  LDC R20, c[0x0][0x144] ;  /* 0x00005100ff147b82 */ /* 0x000e620000000800 */
[----:B------:R-:W-:Y:S01]  /*9e70*/  ISETP.NE.U32.AND P0, PT, RZ, UR4, PT ;  /* 0x00000004ff007c0c */ /* 0x000fe2000bf05070 */
[----:B------:R-:W2:Y:S01]  /*9e80*/  S2R R13, SR_CTAID.Y ;  /* 0x00000000000d7919 */ /* 0x000ea20000002600 */
[----:B------:R-:W-:Y:S01]  /*9e90*/  ULDC UR7, c[0x0][0x630] ;  /* 0x00018c0000077ab9 */ /* 0x000fe20000000800 */
[----:B------:R-:W-:Y:S01]  /*9ea0*/  ULDC UR8, c[0x0][0x150] ;  /* 0x0000540000087ab9 */ /* 0x000fe20000000800 */
[----:B------:R-:W-:Y:S01]  /*9eb0*/  ISETP.NE.AND.EX P0, PT, RZ, UR5, PT, P0 ;  /* 0x00000005ff007c0c */ /* 0x000fe2000bf05300 */
[----:B------:R-:W-:Y:S02]  /*9ec0*/  IMAD.MOV.U32 R4, RZ, RZ, R16 ;  /* 0x000000ffff047224 */ /* 0x000fe400078e0010 */
[----:B------:R-:W-:Y:S01]  /*9ed0*/  IMAD.MOV.U32 R5, RZ, RZ, R17 ;  /* 0x000000ffff057224 */ /* 0x000fe200078e0011 */
[----:B0-----:R-:W-:-:S09]  /*9ee0*/  I2FP.F32.U32 R22, R15 ;  /* 0x0000000f00167245 */ /* 0x001fd20000201000 */
[----:B------:R-:W-:Y:S05]  /*9ef0*/  @!P0 BRA `(.L_x_205) ;  /* 0x0000000000288947 */ /* 0x000fea0003800000 */
[----:B------:R-:W-:Y:S02]  /*9f00*/  ULDC UR6, c[0x0][0x634] ;  /* 0x00018d0000067ab9 */ /* 0x000fe40000000800 */
[----:B------:R-:W-:-:S05]  /*9f10*/  IADD3 R5, P0, R16, UR6, RZ ;  /* 0x0000000610057c10 */ /* 0x000fca000ff1e0ff */
[----:B------:R-:W-:-:S04]  /*9f20*/  IMAD.X R21, RZ, RZ, R17, P0 ;  /* 0x000000ffff157224 */ /* 0x000fc800000e0611 */
[----:B------:R-:W-:-:S04]  /*9f30*/  IMAD.WIDE.U32 R6, R21, UR4, RZ ;  /* 0x0000000415067c25 */ /* 0x000fc8000f8e00ff */
[----:B------:R-:W-:-:S04]  /*9f40*/  IMAD.WIDE.U32 R6, P0, R5, UR5, R6 ;  /* 0x0000000505067c25 */ /* 0x000fc8000f800006 */
[----:B------:R-:W-:-:S04]  /*9f50*/  IMAD.WIDE.U32 R4, R5, UR4, RZ ;  /* 0x0000000405047c25 */ /* 0x000fc8000f8e00ff */
[----:B------:R-:W-:Y:S01]  /*9f60*/  IMAD.MOV.U32 R4, RZ, RZ, R7 ;  /* 0x000000ffff047224 */ /* 0x000fe200078e0007 */
[----:B------:R-:W-:Y:S01]  /*9f70*/  IADD3 RZ, P1, R5, R6, RZ ;  /* 0x0000000605ff7210 */ /* 0x000fe20007f3e0ff */
[----:B------:R-:W-:-:S04]  /*9f80*/  IMAD.X R5, RZ, RZ, RZ, P0 ;  /* 0x000000ffff057224 */ /* 0x000fc800000e06ff */
[----:B------:R-:W-:-:S08]  /*9f90*/  IMAD.WIDE.U32.X R4, R21, UR5, R4, P1 ;  /* 0x0000000515047c25 */ /* 0x000fd000088e0404 */
.L_x_205:
[----:B------:R-:W-:Y:S01]  /*9fa0*/  FMUL R22, R22, UR8 ;  /* 0x0000000816167c20 */ /* 0x000fe20008400000 */
[--C-:B------:R-:W-:Y:S01]  /*9fb0*/  SHF.R.U64 R14, R4, UR7, R5.reuse ;  /* 0x00000007040e7c19 */ /* 0x100fe20008001205 */
[----:B------:R-:W-:Y:S01]  /*9fc0*/  ULDC.64 UR4, c[0x0][0x620] ;  /* 0x0001880000047ab9 */ /* 0x000fe20000000a00 */
[----:B------:R-:W-:Y:S01]  /*9fd0*/  SHF.R.U32.HI R4, RZ, UR7, R5 ;  /* 0x00000007ff047c19 */ /* 0x000fe20008011605 */
[----:B------:R-:W-:Y:S01]  /*9fe0*/  ULDC.64 UR6, c[0x0][0x640] ;  /* 0x0001900000067ab9 */ /* 0x000fe20000000a00 */
[----:B------:R-:W-:Y:S01]  /*9ff0*/  IADD3 R5, P0, RZ, -R14, RZ ;  /* 0x8000000eff057210 */ /* 0x000fe20007f1e0ff */
[----:B------:R-:W0:Y:S04]  /*a000*/  F2I.U32.TRUNC.NTZ R22, R22 ;  /* 0x0000001600167305 */ /* 0x000e28000020f000 */
[----:B------:R-:W-:Y:S01]  /*a010*/  IMAD.X R4, RZ, RZ, ~R4, P0 ;  /* 0x000000ffff047224 */ /* 0x000fe200000e0e04 */
[----:B------:R-:W-:-:S03]  /*a020*/  ISETP.NE.U32.AND P0, PT, RZ, UR6, PT ;  /* 0x00000006ff007c0c */ /* 0x000fc6000bf05070 */
[----:B------:R-:W-:Y:S01]  /*a030*/  IMAD R4, R4, UR4, RZ ;  /* 0x0000000404047c24 */ /* 0x000fe2000f8e02ff */
[----:B------:R-:W-:-:S03]  /*a040*/  ISETP.NE.AND.EX P0, PT, RZ, UR7, PT, P0 ;  /* 0x00000007ff007c0c */ /* 0x000fc6000bf05300 */
[C---:B------:R-:W-:Y:S01]  /*a050*/  IMAD R7, R5.reuse, UR5, R4 ;  /* 0x0000000505077c24 */ /* 0x040fe2000f8e0204 */
[----:B------:R-:W-:Y:S01]  /*a060*/  ULDC UR5, c[0x0][0x154] ;  /* 0x0000550000057ab9 */ /* 0x000fe20000000800 */
[----:B------:R-:W-:Y:S01]  /*a070*/  IMAD.WIDE.U32 R4, R5, UR4, R16 ;  /* 0x0000000405047c25 */ /* 0x000fe2000f8e0010 */
[----:B------:R-:W-:-:S03]  /*a080*/  ULDC UR4, c[0x0][0x618] ;  /* 0x0001860000047ab9 */ /* 0x000fc60000000800 */
[----:B0-----:R-:W-:Y:S02]  /*a090*/  IMAD.MOV R6, RZ, RZ, -R22 ;  /* 0x000000ffff067224 */ /* 0x001fe400078e0a16 */
[----:B------:R-:W-:Y:S02]  /*a0a0*/  IMAD.IADD R5, R5, 0x1, R7 ;  /* 0x0000000105057824 */ /* 0x000fe400078e0207 */
[----:B-1----:R-:W-:Y:S01]  /*a0b0*/  IMAD R15, R20, R6, R15 ;  /* 0x00000006140f7224 */ /* 0x002fe200078e020f */
[----:B--2---:R-:W-:Y:S01]  /*a0c0*/  I2FP.F32.U32 R6, R13 ;  /* 0x0000000d00067245 */ /* 0x004fe20000201000 */
[----:B------:R-:W0:Y:S01]  /*a0d0*/  LDC R20, c[0x0][0x148] ;  /* 0x00005200ff147b82 */ /* 0x000e220000000800 */
[--C-:B------:R-:W-:Y:S02]  /*a0e0*/  SHF.R.U64 R21, R4, UR4, R5.reuse ;  /* 0x0000000404157c19 */ /* 0x100fe40008001205 */
[----:B------:R-:W-:Y:S01]  /*a0f0*/  SHF.R.U32.HI R4, RZ, UR4, R5 ;  /* 0x00000004ff047c19 */ /* 0x000fe20008011605 */
[----:B------:R-:W-:Y:S01]  /*a100*/  FMUL R6, R6, UR5 ;  /* 0x0000000506067c20 */ /* 0x000fe20008400000 */
[----:B------:R-:W-:-:S02]  /*a110*/  ULDC UR4, c[0x0][0x608] ;  /* 0x0001820000047ab9 */ /* 0x000fc40000000800 */
[--C-:B------:R-:W-:Y:S01]  /*a120*/  SHF.R.U64 R23, R21, UR4, R4.reuse ;  /* 0x0000000415177c19 */ /* 0x100fe20008001204 */
[----:B------:R1:W2:Y:S01]  /*a130*/  F2I.U32.TRUNC.NTZ R24, R6 ;  /* 0x0000000600187305 */ /* 0x0002a2000020f000 */
[----:B------:R-:W-:Y:S01]  /*a140*/  SHF.R.U32.HI R4, RZ, UR4, R4 ;  /* 0x00000004ff047c19 */ /* 0x000fe20008011604 */
[----:B------:R-:W-:-:S03]  /*a150*/  ULDC UR4, c[0x0][0x658] ;  /* 0x0001960000047ab9 */ /* 0x000fc60000000800 */
[--C-:B------:R-:W-:Y:S02]  /*a160*/  SHF.R.U64 R22, R23, UR4, R4.reuse ;  /* 0x0000000417167c19 */ /* 0x100fe40008001204 */
[----:B------:R-:W-:-:S03]  /*a170*/  SHF.R.U32.HI R25, RZ, UR4, R4 ;  /* 0x00000004ff197c19 */ /* 0x000fc60008011604 */
[----:B------:R-:W-:Y:S02]  /*a180*/  IMAD.MOV.U32 R4, RZ, RZ, R22 ;  /* 0x000000ffff047224 */ /* 0x000fe400078e0016 */
[----:B------:R-:W-:Y:S01]  /*a190*/  IMAD.MOV.U32 R5, RZ, RZ, R25 ;  /* 0x000000ffff057224 */ /* 0x000fe200078e0019 */
[----:B-1----:R-:W-:Y:S06]  /*a1a0*/  @!P0 BRA `(.L_x_206) ;  /* 0x0000000000288947 */ /* 0x002fec0003800000 */
        /* <DEDUP_REMOVED lines=10> */
.L_x_206:
[----:B------:R-:W-:Y:S01]  /*a250*/  ISETP.NE.AND P0, PT, R2, 0x1, PT ;  /* 0x000000010200780c */ /* 0x000fe20003f05270 */
[----:B------:R-:W-:Y:S01]  /*a260*/  ULDC UR4, c[0x0][0x648] ;  /* 0x0001920000047ab9 */ /* 0x000fe20000000800 */
[----:B------:R-:W-:Y:S01]  /*a270*/  LOP3.LUT R23, R23, UR17, RZ, 0xc0, !PT ;  /* 0x0000001117177c12 */ /* 0x000fe2000f8ec0ff */
[----:B--2---:R-:W-:Y:S01]  /*a280*/  IMAD.MOV R24, RZ, RZ, -R24 ;  /* 0x000000ffff187224 */ /* 0x004fe200078e0a18 */
[----:B------:R-:W-:Y:S01]  /*a290*/  SHF.R.U64 R4, R4, UR4, R5 ;  /* 0x0000000404047c19 */ /* 0x000fe20008001205 */
[----:B------:R-:W-:Y:S01]  /*a2a0*/  ULDC UR4, c[0x0][0x638] ;  /* 0x00018e0000047ab9 */ /* 0x000fe20000000800 */
[----:B------:R-:W-:Y:S01]  /*a2b0*/  LOP3.LUT R21, R21, UR16, RZ, 0xc0, !PT ;  /* 0x0000001015157c12 */ /* 0x000fe2000f8ec0ff */
[----:B------:R-:W-:Y:S01]  /*a2c0*/  ULDC UR5, c[0x0][0x610] ;  /* 0x0001840000057ab9 */ /* 0x000fe20000000800 */
[----:B------:R-:W-:Y:S02]  /*a2d0*/  IMAD.MOV.U32 R6, RZ, RZ, R14 ;  /* 0x000000ffff067224 */ /* 0x000fe400078e000e */
[----:B------:R-:W-:-:S02]  /*a2e0*/  IMAD.MOV R5, RZ, RZ, -R4 ;  /* 0x000000ffff057224 */ /* 0x000fc400078e0a04 */
[----:B------:R-:W-:Y:S02]  /*a2f0*/  IMAD R4, R4, UR18, R23 ;  /* 0x0000001204047c24 */ /* 0x000fe4000f8e0217 */
[----:B0-----:R-:W-:Y:S02]  /*a300*/  @P0 IMAD R15, R20, R24, R13 ;  /* 0x00000018140f0224 */ /* 0x001fe400078e020d */
[----:B------:R-:W-:Y:S01]  /*a310*/  IMAD R22, R5, UR4, R22 ;  /* 0x0000000405167c24 */ /* 0x000fe2000f8e0216 */
[----:B------:R-:W-:Y:S01]  /*a320*/  ULDC UR4, c[0x0][0x600] ;  /* 0x0001800000047ab9 */ /* 0x000fe20000000800 */
[----:B------:R-:W-:Y:S02]  /*a330*/  IMAD R15, R4, UR5, R15 ;  /* 0x00000005040f7c24 */ /* 0x000fe4000f8e020f */
[----:B------:R-:W-:Y:S02]  /*a340*/  IMAD R22, R22, UR4, R21 ;  /* 0x0000000416167c24 */ /* 0x000fe4000f8e0215 */
[----:B------:R-:W-:-:S03]  /*a350*/  IMAD.MOV.U32 R4, RZ, RZ, 0x1 ;  /* 0x00000001ff047424 */ /* 0x000fc600078e00ff */
[----:B------:R-:W-:Y:S02]  /*a360*/  SEL R20, R22, R15, !P0 ;  /* 0x0000000f16147207 */ /* 0x000fe40004000000 */
[----:B------:R-:W-:-:S07]  /*a370*/  SEL R13, R15, R22, !P0 ;  /* 0x000000160f0d7207 */ /* 0x000fce0004000000 */
.L_x_204:
[----:B------:R-:W-:Y:S05]  /*a380*/  BSYNC B1 ;  /* 0x0000000000017941 */ /* 0x000fea0003800000 */
.L_x_203:
[----:B------:R-:W-:-:S13]  /*a390*/  LOP3.LUT P0, RZ, R4, 0xff, RZ, 0xc0, !PT ;  /* 0x000000ff04ff7812 */ /* 0x000fda000780c0ff */
[----:B------:R-:W-:Y:S05]  /*a3a0*/  @P0 BRA `(.L_x_207) ;  /* 0xfffffff4003c0947 */ /* 0x000fea000383ffff */
[----:B------:R-:W-:Y:S05]  /*a3b0*/  BSYNC B0 ;  /* 0x0000000000007941 */ /* 0x000fea0003800000 */
.L_x_196:
[----:B------:R-:W-:-:S03]  /*a3c0*/  UMOV UR4, 0xffffffff ;  /* 0xffffffff00047882 */ /* 0x000fc60000000000 */
[----:B------:R-:W-:Y:S05]  /*a3d0*/  BRA.DIV UR4, `(.L_x_208) ;  /* 0x00000006043c7947 */ /* 0x000fea000b800000 */
[----:B------:R-:W-:-:S13]  /*a3e0*/  ELECT P6, URZ, PT ;  /* 0x00000000003f782f */ /* 0x000fda00038c0000 */
.L_x_223:
[----:B------:R-:W-:Y:S04]  /*a3f0*/  BSSY B0, `(.L_x_209) ;  /* 0x0000034000007945 */ /* 0x000fe80003800000 */
[----:B------:R-:W-:Y:S05]  /*a400*/  @!P6 BRA `(.L_x_210) ;  /* 0x0000000000c8e947 */ /* 0x000fea0003800000 */
[----:B------:R-:W-:-:S04]  /*a410*/  LOP3.LUT R19, R19, 0x2, RZ, 0xfc, !PT ;  /* 0x0000000213137812 */ /* 0x000fc800078efcff */
[----:B------:R-:W-:-:S13]  /*a420*/  ISETP.NE.AND P0, PT, R19, 0x3, PT ;  /* 0x000000031300780c */ /* 0x000fda0003f05270 */
[----:B------:R-:W-:Y:S05]  /*a430*/  @!P0 BRA `(.L_x_211) ;  /* 0x0000000000048947 */ /* 0x000fea0003800000 */
[----:B------:R-:W-:Y:S01]  /*a440*/  BPT.TRAP 0x1 ;  /* 0x000000040000795c */ /* 0x000fe20000300000 */
.L_x_211:
[----:B------:R-:W0:Y:S01]  /*a450*/  S2R R5, SR_CgaCtaId ;  /* 0x0000000000057919 */ /* 0x000e220000008800 */
[----:B------:R-:W-:Y:S02]  /*a460*/  MOV R2, 0x400 ;  /* 0x0000040000027802 */ /* 0x000fe40000000f00 */
[----:B------:R-:W-:Y:S02]  /*a470*/  SHF.L.U32 R4, R0, 0x1f, RZ ;  /* 0x0000001f00047819 */ /* 0x000fe400000006ff */
[----:B0-----:R-:W-:-:S05]  /*a480*/  LEA R2, R5, R2, 0x18 ;  /* 0x0000000205027211 */ /* 0x001fca00078ec0ff */
[----:B------:R-:W-:-:S04]  /*a490*/  VIADD R2, R2, 0x28 ;  /* 0x0000002802027836 */ /* 0x000fc80000000000 */
[C---:B------:R-:W-:Y:S02]  /*a4a0*/  IMAD R7, R3.reuse, 0x8, R2 ;  /* 0x0000000803077824 */ /* 0x040fe400078e0202 */
[----:B------:R-:W-:Y:S02]  /*a4b0*/  VIADD R3, R3, 0x1 ;  /* 0x0000000103037836 */ /* 0x000fe40000000000 */
[----:B------:R-:W0:Y:S03]  /*a4c0*/  SYNCS.PHASECHK.TRANS64.TRYWAIT P0, [R7+URZ], R4 ;  /* 0x00000004070075a7 */ /* 0x000e26000800017f */
[----:B------:R-:W-:-:S04]  /*a4d0*/  ISETP.NE.AND P1, PT, R3, 0x5, PT ;  /* 0x000000050300780c */ /* 0x000fc80003f25270 */
[----:B------:R-:W-:Y:S02]  /*a4e0*/  SEL R5, RZ, 0x1, P1 ;  /* 0x00000001ff057807 */ /* 0x000fe40000800000 */
[----:B------:R-:W-:Y:S02]  /*a4f0*/  SEL R3, R3, RZ, P1 ;  /* 0x000000ff03037207 */ /* 0x000fe40000800000 */
[----:B------:R-:W-:-:S03]  /*a500*/  LOP3.LUT R6, R0, R5, RZ, 0x3c, !PT ;  /* 0x0000000500067212 */ /* 0x000fc600078e3cff */
[----:B------:R-:W-:Y:S01]  /*a510*/  IMAD R8, R3, 0x8, R2 ;  /* 0x0000000803087824 */ /* 0x000fe200078e0202 */
[----:B------:R-:W-:Y:S01]  /*a520*/  SHF.L.U32 R5, R6, 0x1f, RZ ;  /* 0x0000001f06057819 */ /* 0x000fe200000006ff */
[----:B0-----:R-:W-:Y:S06]  /*a530*/  @!P0 BRA `(.L_x_212) ;  /* 0x0000000400048947 */ /* 0x001fec0003800000 */
.L_x_224:
[----:B------:R-:W1:Y:S01]  /*a540*/  SYNCS.PHASECHK.TRANS64.TRYWAIT P0, [R8+URZ], R5 ;  /* 0x00000005080075a7 */ /* 0x000e62000800017f */
[----:B------:R-:W-:-:S05]  /*a550*/  VIADD R0, R3, 0x1 ;  /* 0x0000000103007836 */ /* 0x000fca0000000000 */
[----:B------:R-:W-:-:S04]  /*a560*/  ISETP.NE.AND P1, PT, R0, 0x5, PT ;  /* 0x000000050000780c */ /* 0x000fc80003f25270 */
[----:B------:R-:W-:Y:S02]  /*a570*/  SEL R3, RZ, 0x1, P1 ;  /* 0x00000001ff037807 */ /* 0x000fe40000800000 */
[----:B0-----:R-:W-:Y:S02]  /*a580*/  SEL R7, R0, RZ, P1 ;  /* 0x000000ff00077207 */ /* 0x001fe40000800000 */
[----:B------:R-:W-:-:S03]  /*a590*/  LOP3.LUT R6, R6, R3, RZ, 0x3c, !PT ;  /* 0x0000000306067212 */ /* 0x000fc600078e3cff */
[----:B------:R-:W-:Y:S01]  /*a5a0*/  IMAD R9, R7, 0x8, R2 ;  /* 0x0000000807097824 */ /* 0x000fe200078e0202 */
[----:B------:R-:W-:Y:S01]  /*a5b0*/  SHF.L.U32 R4, R6, 0x1f, RZ ;  /* 0x0000001f06047819 */ /* 0x000fe200000006ff */
[----:B-1----:R-:W-:Y:S06]  /*a5c0*/  @!P0 BRA `(.L_x_213) ;  /* 0x0000000000f48947 */ /* 0x002fec0003800000 */
.L_x_225:
[----:B------:R-:W1:Y:S01]  /*a5d0*/  SYNCS.PHASECHK.TRANS64.TRYWAIT P0, [R9+URZ], R4 ;  /* 0x00000004090075a7 */ /* 0x000e62000800017f */
[----:B------:R-:W-:-:S05]  /*a5e0*/  VIADD R0, R7, 0x1 ;  /* 0x0000000107007836 */ /* 0x000fca0000000000 */
[----:B------:R-:W-:-:S04]  /*a5f0*/  ISETP.NE.AND P1, PT, R0, 0x5, PT ;  /* 0x000000050000780c */ /* 0x000fc80003f25270 */
[----:B------:R-:W-:Y:S02]  /*a600*/  SEL R3, RZ, 0x1, P1 ;  /* 0x00000001ff037807 */ /* 0x000fe40000800000 */
[----:B------:R-:W-:Y:S02]  /*a610*/  SEL R7, R0, RZ, P1 ;  /* 0x000000ff00077207 */ /* 0x000fe40000800000 */
[----:B------:R-:W-:-:S03]  /*a620*/  LOP3.LUT R11, R6, R3, RZ, 0x3c, !PT ;  /* 0x00000003060b7212 */ /* 0x000fc600078e3cff */
[----:B------:R-:W-:Y:S01]  /*a630*/  IMAD R6, R7, 0x8, R2 ;  /* 0x0000000807067824 */ /* 0x000fe200078e0202 */
[----:B0-----:R-:W-:Y:S01]  /*a640*/  SHF.L.U32 R5, R11, 0x1f, RZ ;  /* 0x0000001f0b057819 */ /* 0x001fe200000006ff */
[----:B-1----:R-:W-:Y:S06]  /*a650*/  @!P0 BRA `(.L_x_214) ;  /* 0x0000000000e48947 */ /* 0x002fec0003800000 */
.L_x_226:
[----:B------:R-:W1:Y:S01]  /*a660*/  SYNCS.PHASECHK.TRANS64.TRYWAIT P0, [R6+URZ], R5 ;  /* 0x00000005060075a7 */ /* 0x000e62000800017f */
[----:B------:R-:W-:-:S05]  /*a670*/  VIADD R0, R7, 0x1 ;  /* 0x0000000107007836 */ /* 0x000fca0000000000 */
[----:B------:R-:W-:-:S04]  /*a680*/  ISETP.NE.AND P1, PT, R0, 0x5, PT ;  /* 0x000000050000780c */ /* 0x000fc80003f25270 */
[----:B0-----:R-:W-:Y:S02]  /*a690*/  SEL R4, RZ, 0x1, P1 ;  /* 0x00000001ff047807 */ /* 0x001fe40000800000 */
[----:B------:R-:W-:Y:S02]  /*a6a0*/  SEL R3, R0, RZ, P1 ;  /* 0x000000ff00037207 */ /* 0x000fe40000800000 */
[----:B------:R-:W-:Y:S01]  /*a6b0*/  LOP3.LUT R0, R11, R4, RZ, 0x3c, !PT ;  /* 0x000000040b007212 */ /* 0x000fe200078e3cff */
[----:B-1----:R-:W-:Y:S06]  /*a6c0*/  @!P0 BRA `(.L_x_215) ;  /* 0x0000000000dc8947 */ /* 0x002fec0003800000 */
.L_x_227:
[----:B------:R-:W-:Y:S01]  /*a6d0*/  IMAD R3, R3, 0x8, R2 ;  /* 0x0000000803037824 */ /* 0x000fe200078e0202 */
[----:B------:R-:W-:-:S07]  /*a6e0*/  SHF.L.U32 R0, R0, 0x1f, RZ ;  /* 0x0000001f00007819 */ /* 0x000fce00000006ff */
.L_x_216:
[----:B-1----:R1:W2:Y:S02]  /*a6f0*/  SYNCS.PHASECHK.TRANS64.TRYWAIT P0, [R3+URZ], R0 ;  /* 0x00000000030075a7 */ /* 0x0022a4000800017f */
[----:B--2---:R-:W-:Y:S05]  /*a700*/  @!P0 NANOSLEEP.SYNCS 0x989680 ;  /* 0x009896800000895d */ /* 0x004fea0003900000 */
[----:B------:R-:W2:Y:S02]  /*a710*/  @!P0 SYNCS.PHASECHK.TRANS64 P0, [R3+URZ], R0 ;  /* 0x00000000030085a7 */ /* 0x000ea4000800007f */
[----:B--2---:R-:W-:Y:S05]  /*a720*/  @!P0 BRA `(.L_x_216) ;  /* 0xfffffffc00f08947 */ /* 0x004fea000383ffff */
.L_x_210:
[----:B------:R-:W-:Y:S05]  /*a730*/  BSYNC B0 ;  /* 0x0000000000007941 */ /* 0x000fea0003800000 */
.L_x_209:
[----:B------:R-:W-:Y:S05]  /*a740*/  EXIT ;  /* 0x000000000000794d */ /* 0x000fea0003800000 */
.L_x_21:
[----:B---3--:R3:W4:Y:S02]  /*a750*/  SYNCS.PHASECHK.TRANS64.TRYWAIT P1, [R3+URZ], R0 ;  /* 0x00000000030075a7 */ /* 0x008724000802017f */
[----:B----4-:R-:W-:Y:S05]  /*a760*/  @!P1 NANOSLEEP.SYNCS 0x989680 ;  /* 0x009896800000995d */ /* 0x010fea0003900000 */
[----:B------:R-:W4:Y:S02]  /*a770*/  @!P1 SYNCS.PHASECHK.TRANS64 P1, [R3+URZ], R0 ;  /* 0x00000000030095a7 */ /* 0x000f24000802007f */
[----:B----4-:R-:W-:Y:S05]  /*a780*/  @!P1 BRA `(.L_x_21) ;  /* 0xfffffffc00f09947 */ /* 0x010fea000383ffff */
[----:B------:R-:W-:Y:S05]  /*a790*/  BRA `(.L_x_20) ;  /* 0xffffff6c00547947 */ /* 0x000fea000383ffff */
.L_x_26:
[----:B-1----:R-:W-:-:S04]  /*a7a0*/  IMAD.U32 R6, RZ, RZ, UR4 ;  /* 0x00000004ff067e24 */ /* 0x002fc8000f8e00ff */
[----:B------:R1:W2:Y:S03]  /*a7b0*/  SYNCS.PHASECHK.TRANS64.TRYWAIT P1, [R6+URZ], R5 ;  /* 0x00000005060075a7 */ /* 0x0002a6000802017f */
[----:B--2---:R-:W-:Y:S05]  /*a7c0*/  @!P1 NANOSLEEP.SYNCS 0x989680 ;  /* 0x009896800000995d */ /* 0x004fea0003900000 */
[----:B------:R-:W2:Y:S02]  /*a7d0*/  @!P1 SYNCS.PHASECHK.TRANS64 P1, [R6+URZ], R5 ;  /* 0x00000005060095a7 */ /* 0x000ea4000802007f */
[----:B--2---:R-:W-:Y:S05]  /*a7e0*/  @!P1 BRA `(.L_x_26) ;  /* 0xfffffffc00ec9947 */ /* 0x004fea000383ffff */
[----:B------:R-:W-:Y:S05]  /*a7f0*/  BRA `(.L_x_25) ;  /* 0xffffff7c00887947 */ /* 0x000fea000383ffff */
.L_x_197:
[----:B------:R-:W-:Y:S01]  /*a800*/  BSSY B1, `(.L_x_217) ;  /* 0x0000006000017945 */ /* 0x000fe20003800000 */
[----:B------:R-:W-:-:S07]  /*a810*/  IMAD.MOV.U32 R15, RZ, RZ, -0x1 ;  /* 0xffffffffff0f7424 */ /* 0x000fce00078e00ff */
[----:B------:R-:W-:Y:S05]  /*a820*/  WARPSYNC.COLLECTIVE R15, `(.L_x_218) ;  /* 0x000000000f0c7348 */ /* 0x000fea0003c00000 */
[----:B------:R-:W-:Y:S02]  /*a830*/  ELECT P6, UR62, PT ;  /* 0x00000000003e782f */ /* 0x000fe400038c0000 */
[----:B------:R-:W-:Y:S01]  /*a840*/  MOV R14, UR62 ;  /* 0x0000003e000e7c02 */ /* 0x000fe20008000f00 */
[----:B------:R-:W-:Y:S10]  /*a850*/  ENDCOLLECTIVE ;  /* 0x000000000000791b */ /* 0x000ff40003800000 */
.L_x_218:
[----:B------:R-:W-:Y:S05]  /*a860*/  BSYNC B1 ;  /* 0x0000000000017941 */ /* 0x000fea0003800000 */
.L_x_217:
[----:B------:R-:W-:Y:S05]  /*a870*/  BRA `(.L_x_219) ;  /* 0xfffffff000147947 */ /* 0x000fea000383ffff */
.L_x_200:
[----:B0-----:R0:W1:Y:S02]  /*a880*/  SYNCS.PHASECHK.TRANS64.TRYWAIT P0, [R20+URZ+0x28], R7 ;  /* 0x00002807140075a7 */ /* 0x001064000800017f */
[----:B-1----:R-:W-:Y:S05]  /*a890*/  @!P0 NANOSLEEP.SYNCS 0x989680 ;  /* 0x009896800000895d */ /* 0x002fea0003900000 */
[----:B------:R-:W1:Y:S02]  /*a8a0*/  @!P0 SYNCS.PHASECHK.TRANS64 P0, [R20+URZ+0x28], R7 ;  /* 0x00002807140085a7 */ /* 0x000e64000800007f */
[----:B-1----:R-:W-:Y:S05]  /*a8b0*/  @!P0 BRA `(.L_x_200) ;  /* 0xfffffffc00f08947 */ /* 0x002fea000383ffff */
[----:B------:R-:W-:Y:S05]  /*a8c0*/  BRA `(.L_x_220) ;  /* 0xfffffff000507947 */ /* 0x000fea000383ffff */
.L_x_208:
[----:B------:R-:W-:Y:S01]  /*a8d0*/  BSSY B0, `(.L_x_221) ;  /* 0x0000006000007945 */ /* 0x000fe20003800000 */
[----:B------:R-:W-:-:S07]  /*a8e0*/  IMAD.MOV.U32 R15, RZ, RZ, -0x1 ;  /* 0xffffffffff0f7424 */ /* 0x000fce00078e00ff */
[----:B------:R-:W-:Y:S05]  /*a8f0*/  WARPSYNC.COLLECTIVE R15, `(.L_x_222) ;  /* 0x000000000f0c7348 */ /* 0x000fea0003c00000 */
[----:B------:R-:W-:Y:S02]  /*a900*/  ELECT P6, UR62, PT ;  /* 0x00000000003e782f */ /* 0x000fe400038c0000 */
[----:B------:R-:W-:Y:S01]  /*a910*/  MOV R14, UR62 ;  /* 0x0000003e000e7c02 */ /* 0x000fe20008000f00 */
[----:B------:R-:W-:Y:S10]  /*a920*/  ENDCOLLECTIVE ;  /* 0x000000000000791b */ /* 0x000ff40003800000 */
.L_x_222:
[----:B------:R-:W-:Y:S05]  /*a930*/  BSYNC B0 ;  /* 0x0000000000007941 */ /* 0x000fea0003800000 */
.L_x_221:
[----:B------:R-:W-:Y:S05]  /*a940*/  BRA `(.L_x_223) ;  /* 0xfffffff800a87947 */ /* 0x000fea000383ffff */
.L_x_212:
[----:B0-----:R0:W1:Y:S02]  /*a950*/  SYNCS.PHASECHK.TRANS64.TRYWAIT P0, [R7+URZ], R4 ;  /* 0x00000004070075a7 */ /* 0x001064000800017f */
[----:B-1----:R-:W-:Y:S05]  /*a960*/  @!P0 NANOSLEEP.SYNCS 0x989680 ;  /* 0x009896800000895d */ /* 0x002fea0003900000 */
[----:B------:R-:W1:Y:S02]  /*a970*/  @!P0 SYNCS.PHASECHK.TRANS64 P0, [R7+URZ], R4 ;  /* 0x00000004070085a7 */ /* 0x000e64000800007f */
[----:B-1----:R-:W-:Y:S05]  /*a980*/  @!P0 BRA `(.L_x_212) ;  /* 0xfffffffc00f08947 */ /* 0x002fea000383ffff */
[----:B------:R-:W-:Y:S05]  /*a990*/  BRA `(.L_x_224) ;  /* 0xfffffff800e87947 */ /* 0x000fea000383ffff */
.L_x_213:
[----:B0-----:R0:W1:Y:S02]  /*a9a0*/  SYNCS.PHASECHK.TRANS64.TRYWAIT P0, [R8+URZ], R5 ;  /* 0x00000005080075a7 */ /* 0x001064000800017f */
[----:B-1----:R-:W-:Y:S05]  /*a9b0*/  @!P0 NANOSLEEP.SYNCS 0x989680 ;  /* 0x009896800000895d */ /* 0x002fea0003900000 */
[----:B------:R-:W1:Y:S02]  /*a9c0*/  @!P0 SYNCS.PHASECHK.TRANS64 P0, [R8+URZ], R5 ;  /* 0x00000005080085a7 */ /* 0x000e64000800007f */
[----:B-1----:R-:W-:Y:S05]  /*a9d0*/  @!P0 BRA `(.L_x_213) ;  /* 0xfffffffc00f08947 */ /* 0x002fea000383ffff */
[----:B------:R-:W-:Y:S05]  /*a9e0*/  BRA `(.L_x_225) ;  /* 0xfffffff800f87947 */ /* 0x000fea000383ffff */
.L_x_214:
[----:B0-----:R0:W1:Y:S02]  /*a9f0*/  SYNCS.PHASECHK.TRANS64.TRYWAIT P0, [R9+URZ], R4 ;  /* 0x00000004090075a7 */ /* 0x001064000800017f */
[----:B-1----:R-:W-:Y:S05]  /*aa00*/  @!P0 NANOSLEEP.SYNCS 0x989680 ;  /* 0x009896800000895d */ /* 0x002fea0003900000 */
[----:B------:R-:W1:Y:S02]  /*aa10*/  @!P0 SYNCS.PHASECHK.TRANS64 P0, [R9+URZ], R4 ;  /* 0x00000004090085a7 */ /* 0x000e64000800007f */
[----:B-1----:R-:W-:Y:S05]  /*aa20*/  @!P0 BRA `(.L_x_214) ;  /* 0xfffffffc00f08947 */ /* 0x002fea000383ffff */
[----:B------:R-:W-:Y:S05]  /*aa30*/  BRA `(.L_x_226) ;  /* 0xfffffffc00087947 */ /* 0x000fea000383ffff */
.L_x_215:
[----:B0-----:R0:W1:Y:S02]  /*aa40*/  SYNCS.PHASECHK.TRANS64.TRYWAIT P0, [R6+URZ], R5 ;  /* 0x00000005060075a7 */ /* 0x001064000800017f */
[----:B-1----:R-:W-:Y:S05]  /*aa50*/  @!P0 NANOSLEEP.SYNCS 0x989680 ;  /* 0x009896800000895d */ /* 0x002fea0003900000 */
[----:B------:R-:W1:Y:S02]  /*aa60*/  @!P0 SYNCS.PHASECHK.TRANS64 P0, [R6+URZ], R5 ;  /* 0x00000005060085a7 */ /* 0x000e64000800007f */
[----:B-1----:R-:W-:Y:S05]  /*aa70*/  @!P0 BRA `(.L_x_215) ;  /* 0xfffffffc00f08947 */ /* 0x002fea000383ffff */
[----:B------:R-:W-:Y:S05]  /*aa80*/  BRA `(.L_x_227) ;  /* 0xfffffffc00107947 */ /* 0x000fea000383ffff */
.L_x_228:
[----:B------:R-:W-:-:S00]  /*aa90*/  BRA `(.L_x_228) ;  /* 0xfffffffc00fc7947 */ /* 0x000fc0000383ffff */
[----:B------:R-:W-:-:S00]  /*aaa0*/  NOP ;  /* 0x0000000000007918 */ /* 0x000fc00000000000 */
        /* <DEDUP_REMOVED lines=13> */
.L_x_229:


//--------------------- .nv.global.init           --------------------------
	.section	.nv.global.init,"aw",@progbits
.nv.global.init:
	.type		$str$22,@object
	.size		$str$22,($str$23 - $str$22)
$str$22:
        /*0000*/ 	.byte	0x6b, 0x5f, 0x74, 0x69, 0x6c, 0x65, 0x5f, 0x63, 0x6f, 0x75, 0x6e, 0x74, 0x20, 0x3e, 0x3d, 0x20
        /*0010*/ 	.byte	0x31, 0x00
	.type		$str$23,@object
	.size		$str$23,(__unnamed_1 - $str$23)
$str$23:
        /*0012*/ 	.byte	0x2f, 0x74, 0x6d, 0x70, 0x2f, 0x63, 0x75, 0x74, 0x6c, 0x61, 0x73, 0x73, 0x5f, 0x73, 0x77, 0x65
        /*0022*/ 	.byte	0x65, 0x70, 0x5f, 0x73, 0x72, 0x63, 0x2f, 0x69, 0x6e, 0x63, 0x6c, 0x75, 0x64, 0x65, 0x2f, 0x63
        /*0032*/ 	.byte	0x75, 0x74, 0x6c, 0x61, 0x73, 0x73, 0x2f, 0x67, 0x65, 0x6d, 0x6d, 0x2f, 0x63, 0x6f, 0x6c, 0x6c
        /*0042*/ 	.byte	0x65, 0x63, 0x74, 0x69, 0x76, 0x65, 0x2f, 0x73, 0x6d, 0x39, 0x30, 0x5f, 0x6d, 0x6d, 0x61, 0x5f
        /*0052*/ 	.byte	0x74, 0x6d, 0x61, 0x5f, 0x67, 0x6d, 0x6d, 0x61, 0x5f, 0x73, 0x73, 0x5f, 0x77, 0x61, 0x72, 0x70
        /*0062*/ 	.byte	0x73, 0x70, 0x65, 0x63, 0x69, 0x61, 0x6c, 0x69, 0x7a, 0x65, 0x64, 0x2e, 0x68, 0x70, 0x70, 0x00
	.type		__unnamed_1,@object
	.size		__unnamed_1,(.L_0 - __unnamed_1)
__unnamed_1:
        /*0072*/ 	.byte	0x76, 0x6f, 0x69, 0x64, 0x20, 0x63, 0x75, 0x74, 0x6c, 0x61, 0x73, 0x73, 0x3a, 0x3a, 0x67, 0x65
        /* <DEDUP_REMOVED lines=180> */
        /*0bc2*/ 	.byte	0x65, 0x3a, 0x3a, 0x69, 0x64, 0x65, 0x6e, 0x74, 0x69, 0x74, 0x79, 0x5d, 0x00
.L_0:


//--------------------- .nv.shared._ZN7cutlass13device_kernelINS_4gemm6kernel13GemmUniversalIN4cute5tupleIJiiiiEEENS1_10collective13CollectiveMmaINS1_34MainloopSm90TmaGmmaWarpSpecializedILi5ENS5_IJNS4_1CILi2EEENSA_ILi1EEESC_EEENS1_35KernelTmaWarpSpecializedCooperativeEEENS5_IJNSA_ILi256EEENSA_ILi80EEENSA_ILi64EEEEEENS_10bfloat16_tENS5_IJlSC_lEEESK_SL_NS4_8TiledMMAINS4_8MMA_AtomIJNS4_4SM904GMMA27MMA_64x16x16_F32BF16BF16_SSILNSP_5MajorE0ELSR_0ELNSP_7ScaleInE1ELSS_1EEEEEENS4_6LayoutISD_NS5_IJSC_NSA_ILi0EEESW_EEEEENS5_IJNS4_10UnderscoreESZ_SZ_EEEEENS4_13SM90_TMA_LOADENS4_14ComposedLayoutINS4_7SwizzleILi3ELi4ELi3EEENS4_18smem_ptr_flag_bitsILi16EEENSV_INS5_IJNSA_ILi8EEESI_EEENS5_IJSI_SC_EEEEEEEvNS4_8identityENS4_23SM90_TMA_LOAD_MULTICASTES1C_vS1D_EENS_8epilogue10collective6detail29Sm90TmaWarpSpecializedAdapterINS1H_15DefaultEpilogueISK_SL_SL_NS1G_6thread17LinearCombinationISK_Li1EffLNS1L_9ScaleType4KindE0ELNS_15FloatRoundStyleE2ESK_EENS1_15EpilogueDefaultEEEEEvvEEEEvNT_6ParamsE --------------------------
	.section	.nv.shared._ZN7cutlass13device_kernelINS_4gemm6kernel13GemmUniversalIN4cute5tupleIJiiiiEEENS1_10collective13CollectiveMmaINS1_34MainloopSm90TmaGmmaWarpSpecializedILi5ENS5_IJNS4_1CILi2EEENSA_ILi1EEESC_EEENS1_35KernelTmaWarpSpecializedCooperativeEEENS5_IJNSA_ILi256EEENSA_ILi80EEENSA_ILi64EEEEEENS_10bfloat16_tENS5_IJlSC_lEEESK_SL_NS4_8TiledMMAINS4_8MMA_AtomIJNS4_4SM904GMMA27MMA_64x16x16_F32BF16BF16_SSILNSP_5MajorE0ELSR_0ELNSP_7ScaleInE1ELSS_1EEEEEENS4_6LayoutISD_NS5_IJSC_NSA_ILi0EEESW_EEEEENS5_IJNS4_10UnderscoreESZ_SZ_EEEEENS4_13SM90_TMA_LOADENS4_14ComposedLayoutINS4_7SwizzleILi3ELi4ELi3EEENS4_18smem_ptr_flag_bitsILi16EEENSV_INS5_IJNSA_ILi8EEESI_EEENS5_IJSI_SC_EEEEEEEvNS4_8identityENS4_23SM90_TMA_LOAD_MULTICASTES1C_vS1D_EENS_8epilogue10collective6detail29Sm90TmaWarpSpecializedAdapterINS1H_15DefaultEpilogueISK_SL_SL_NS1G_6thread17LinearCombinationISK_Li1EffLNS1L_9ScaleType4KindE0ELNS_15FloatRoundStyleE2ESK_EENS1_15EpilogueDefaultEEEEEvvEEEEvNT_6ParamsE,"aw",@nobits
	.sectionflags	@""
	.align	16
	.zero		1024


//--------------------- .nv.shared.reserved.0     --------------------------
	.section	.nv.shared.reserved.0,"aw",@nobits
	.weak		__nv_reservedSMEM_offset_0_alias
	.size		__nv_reservedSMEM_offset_0_alias, 0, 0
	.other		__nv_reservedSMEM_offset_0_alias,@"STO_CUDA_RESERVED_SHARED STV_DEFAULT"
__nv_reservedSMEM_offset_0_alias:
	.zero		0


//--------------------- .nv.global                --------------------------
	.section	.nv.global,"aw",@nobits
.nv.global:
	.type		_ZN39_INTERNAL_72a1a057_4_k_cu_f244986c_77414cute1_E,@object
	.size		_ZN39_INTERNAL_72a1a057_4_k_cu_f244986c_77414cute1_E,(_ZN39_INTERNAL_72a1a057_4_k_cu_f244986c_77414cuda3std3__45__cpo6cbeginE - _ZN39_INTERNAL_72a1a057_4_k_cu_f244986c_77414cute1_E)
_ZN39_INTERNAL_72a1a057_4_k_cu_f244986c_77414cute1_E:
	.zero		1
	.type		_ZN39_INTERNAL_72a1a057_4_k_cu_f244986c_77414cuda3std3__45__cpo6cbeginE,@object
	.size		_ZN39_INTERNAL_72a1a057_4_k_cu_f244986c_77414cuda3std3__45__cpo6cbeginE,(_ZN39_INTERNAL_72a1a057_4_k_cu_f244986c_77414cuda3std3__48in_placeE - _ZN39_INTERNAL_72a1a057_4_k_cu_f244986c_77414cuda3std3__45__cpo6cbeginE)
_ZN39_INTERNAL_72a1a057_4_k_cu_f244986c_77414cuda3std3__45__cpo6cbeginE:
	.zero		1
	.type		_ZN39_INTERNAL_72a1a057_4_k_cu_f244986c_77414cuda3std3__48in_placeE,@object
	.size		_ZN39_INTERNAL_72a1a057_4_k_cu_f244986c_77414cuda3std3__48in_placeE,(_ZN39_INTERNAL_72a1a057_4_k_cu_f244986c_77414cuda3std6ranges3__45__cpo9iter_moveE - _ZN39_INTERNAL_72a1a057_4_k_cu_f244986c_77414cuda3std3__48in_placeE)
_ZN39_INTERNAL_72a1a057_4_k_cu_f244986c_77414cuda3std3__48in_placeE:
	.zero		1
	.type		_ZN39_INTERNAL_72a1a057_4_k_cu_f244986c_77414cuda3std6ranges3__45__cpo9iter_moveE,@object
	.size		_ZN39_INTERNAL_72a1a057_4_k_cu_f244986c_77414cuda3std6ranges3__45__cpo9iter_moveE,(_ZN39_INTERNAL_72a1a057_4_k_cu_f244986c_77414cuda3std3__45__cpo5beginE - _ZN39_INTERNAL_72a1a057_4_k_cu_f244986c_77414cuda3std6ranges3__45__cpo9iter_moveE)
_ZN39_INTERNAL_72a1a057_4_k_cu_f244986c_77414cuda3std6ranges3__45__cpo9iter_moveE:
	.zero		1
	.type		_ZN39_INTERNAL_72a1a057_4_k_cu_f244986c_77414cuda3std3__45__cpo5beginE,@object
	.size		_ZN39_INTERNAL_72a1a057_4_k_cu_f244986c_77414cuda3std3__45__cpo5beginE,(_ZN39_INTERNAL_72a1a057_4_k_cu_f244986c_77414cuda3std3__441_GLOBAL__N__72a1a057_4_k_cu_f244986c_77416ignoreE - _ZN39_INTERNAL_72a1a057_4_k_cu_f244986c_77414cuda3std3__45__cpo5beginE)
_ZN39_INTERNAL_72a1a057_4_k_cu_f244986c_77414cuda3std3__45__cpo5beginE:
	.zero		1
	.type		_ZN39_INTERNAL_72a1a057_4_k_cu_f244986c_77414cuda3std3__441_GLOBAL__N__72a1a057_4_k_cu_f244986c_77416ignoreE,@object
	.size		_ZN39_INTERNAL_72a1a057_4_k_cu_f244986c_77414cuda3std3__441_GLOBAL__N__72a1a057_4_k_cu_f244986c_77416ignoreE,(_ZN39_INTERNAL_72a1a057_4_k_cu_f244986c_77414cute7productE - _ZN39_INTERNAL_72a1a057_4_k_cu_f244986c_77414cuda3std3__441_GLOBAL__N__72a1a057_4_k_cu_f244986c_77416ignoreE)
_ZN39_INTERNAL_72a1a057_4_k_cu_f244986c_77414cuda3std3__441_GLOBAL__N__72a1a057_4_k_cu_f244986c_77416ignoreE:
	.zero		1
	.type		_ZN39_INTERNAL_72a1a057_4_k_cu_f244986c_77414cute7productE,@object
	.size		_ZN39_INTERNAL_72a1a057_4_k_cu_f244986c_77414cute7productE,(_ZN39_INTERNAL_72a1a057_4_k_cu_f244986c_77414cuda3std3__45__cpo3endE - _ZN39_INTERNAL_72a1a057_4_k_cu_f244986c_77414cute7productE)
_ZN39_INTERNAL_72a1a057_4_k_cu_f244986c_77414cute7productE:
	.zero		1
	.type		_ZN39_INTERNAL_72a1a057_4_k_cu_f244986c_77414cuda3std3__45__cpo3endE,@object
	.size		_ZN39_INTERNAL_72a1a057_4_k_cu_f244986c_77414cuda3std3__45__cpo3endE,(_ZN39_INTERNAL_72a1a057_4_k_cu_f244986c_77414cuda3std3__419piecewise_constructE - _ZN39_INTERNAL_72a1a057_4_k_cu_f244986c_77414cuda3std3__45__cpo3endE)
_ZN39_INTERNAL_72a1a057_4_k_cu_f244986c_77414cuda3std3__45__cpo3endE:
	.zero		1
	.type		_ZN39_INTERNAL_72a1a057_4_k_cu_f244986c_77414cuda3std3__419piecewise_constructE,@object
	.size		_ZN39_INTERNAL_72a1a057_4_k_cu_f244986c_77414cuda3std3__419piecewise_constructE,(_ZN39_INTERNAL_72a1a057_4_k_cu_f244986c_77414cuda3std3__45__cpo4cendE - _ZN39_INTERNAL_72a1a057_4_k_cu_f244986c_77414cuda3std3__419piecewise_constructE)
_ZN39_INTERNAL_72a1a057_4_k_cu_f244986c_77414cuda3std3__419piecewise_constructE:
	.zero		1
	.type		_ZN39_INTERNAL_72a1a057_4_k_cu_f244986c_77414cuda3std3__45__cpo4cendE,@object
	.size		_ZN39_INTERNAL_72a1a057_4_k_cu_f244986c_77414cuda3std3__45__cpo4cendE,(_ZN39_INTERNAL_72a1a057_4_k_cu_f244986c_77414cuda3std6ranges3__45__cpo4swapE - _ZN39_INTERNAL_72a1a057_4_k_cu_f244986c_77414cuda3std3__45__cpo4cendE)
_ZN39_INTERNAL_72a1a057_4_k_cu_f244986c_77414cuda3std3__45__cpo4cendE:
	.zero		1
	.type		_ZN39_INTERNAL_72a1a057_4_k_cu_f244986c_77414cuda3std6ranges3__45__cpo4swapE,@object
	.size		_ZN39_INTERNAL_72a1a057_4_k_cu_f244986c_77414cuda3std6ranges3__45__cpo4swapE,(.L_8 - _ZN39_INTERNAL_72a1a057_4_k_cu_f244986c_77414cuda3std6ranges3__45__cpo4swapE)
_ZN39_INTERNAL_72a1a057_4_k_cu_f244986c_77414cuda3std6ranges3__45__cpo4swapE:
	.zero		1
.L_8:


//--------------------- .nv.constant0._ZN7cutlass13device_kernelINS_4gemm6kernel13GemmUniversalIN4cute5tupleIJiiiiEEENS1_10collective13CollectiveMmaINS1_34MainloopSm90TmaGmmaWarpSpecializedILi5ENS5_IJNS4_1CILi2EEENSA_ILi1EEESC_EEENS1_35KernelTmaWarpSpecializedCooperativeEEENS5_IJNSA_ILi256EEENSA_ILi80EEENSA_ILi64EEEEEENS_10bfloat16_tENS5_IJlSC_lEEESK_SL_NS4_8TiledMMAINS4_8MMA_AtomIJNS4_4SM904GMMA27MMA_64x16x16_F32BF16BF16_SSILNSP_5MajorE0ELSR_0ELNSP_7ScaleInE1ELSS_1EEEEEENS4_6LayoutISD_NS5_IJSC_NSA_ILi0EEESW_EEEEENS5_IJNS4_10UnderscoreESZ_SZ_EEEEENS4_13SM90_TMA_LOADENS4_14ComposedLayoutINS4_7SwizzleILi3ELi4ELi3EEENS4_18smem_ptr_flag_bitsILi16EEENSV_INS5_IJNSA_ILi8EEESI_EEENS5_IJSI_SC_EEEEEEEvNS4_8identityENS4_23SM90_TMA_LOAD_MULTICASTES1C_vS1D_EENS_8epilogue10collective6detail29Sm90TmaWarpSpecializedAdapterINS1H_15DefaultEpilogueISK_SL_SL_NS1G_6thread17LinearCombinationISK_Li1EffLNS1L_9ScaleType4KindE0ELNS_15FloatRoundStyleE2ESK_EENS1_15EpilogueDefaultEEEEEvvEEEEvNT_6ParamsE --------------------------
	.section	.nv.constant0._ZN7cutlass13device_kernelINS_4gemm6kernel13GemmUniversalIN4cute5tupleIJiiiiEEENS1_10collective13CollectiveMmaINS1_34MainloopSm90TmaGmmaWarpSpecializedILi5ENS5_IJNS4_1CILi2EEENSA_ILi1EEESC_EEENS1_35KernelTmaWarpSpecializedCooperativeEEENS5_IJNSA_ILi256EEENSA_ILi80EEENSA_ILi64EEEEEENS_10bfloat16_tENS5_IJlSC_lEEESK_SL_NS4_8TiledMMAINS4_8MMA_AtomIJNS4_4SM904GMMA27MMA_64x16x16_F32BF16BF16_SSILNSP_5MajorE0ELSR_0ELNSP_7ScaleInE1ELSS_1EEEEEENS4_6LayoutISD_NS5_IJSC_NSA_ILi0EEESW_EEEEENS5_IJNS4_10UnderscoreESZ_SZ_EEEEENS4_13SM90_TMA_LOADENS4_14ComposedLayoutINS4_7SwizzleILi3ELi4ELi3EEENS4_18smem_ptr_flag_bitsILi16EEENSV_INS5_IJNSA_ILi8EEESI_EEENS5_IJSI_SC_EEEEEEEvNS4_8identityENS4_23SM90_TMA_LOAD_MULTICASTES1C_vS1D_EENS_8epilogue10collective6detail29Sm90TmaWarpSpecializedAdapterINS1H_15DefaultEpilogueISK_SL_SL_NS1G_6thread17LinearCombinationISK_Li1EffLNS1L_9ScaleType4KindE0ELNS_15FloatRoundStyleE2ESK_EENS1_15EpilogueDefaultEEEEEvvEEEEvNT_6ParamsE,"a",@progbits
	.sectionflags	@""
	.align	4
.nv.constant0._ZN7cutlass13device_kernelINS_4gemm6kernel13GemmUniversalIN4cute5tupleIJiiiiEEENS1_10collective13CollectiveMmaINS1_34MainloopSm90TmaGmmaWarpSpecializedILi5ENS5_IJNS4_1CILi2EEENSA_ILi1EEESC_EEENS1_35KernelTmaWarpSpecializedCooperativeEEENS5_IJNSA_ILi256EEENSA_ILi80EEENSA_ILi64EEEEEENS_10bfloat16_tENS5_IJlSC_lEEESK_SL_NS4_8TiledMMAINS4_8MMA_AtomIJNS4_4SM904GMMA27MMA_64x16x16_F32BF16BF16_SSILNSP_5MajorE0ELSR_0ELNSP_7ScaleInE1ELSS_1EEEEEENS4_6LayoutISD_NS5_IJSC_NSA_ILi0EEESW_EEEEENS5_IJNS4_10UnderscoreESZ_SZ_EEEEENS4_13SM90_TMA_LOADENS4_14ComposedLayoutINS4_7SwizzleILi3ELi4ELi3EEENS4_18smem_ptr_flag_bitsILi16EEENSV_INS5_IJNSA_ILi8EEESI_EEENS5_IJSI_SC_EEEEEEEvNS4_8identityENS4_23SM90_TMA_LOAD_MULTICASTES1C_vS1D_EENS_8epilogue10collective6detail29Sm90TmaWarpSpecializedAdapterINS1H_15DefaultEpilogueISK_SL_SL_NS1G_6thread17LinearCombinationISK_Li1EffLNS1L_9ScaleType4KindE0ELNS_15FloatRoundStyleE2ESK_EENS1_15EpilogueDefaultEEEEEvvEEEEvNT_6ParamsE:
	.zero		1664


//--------------------- SYMBOLS --------------------------

	.type		.nv.reservedSmem.offset0,@object
	.size		.nv.reservedSmem.offset0,0x4
	.type		__assertfail,@function
